// auto-generated by cutlass_sweep.gemm — config: {"arch": "sm_90", "cluster_m": 1, "cluster_n": 1, "dtype": "fp16", "dtype_b": "fp16", "layout": "nt", "stages": 7, "tile_k": 64, "tile_m": 64, "tile_n": 64}
#include "cutlass/cutlass.h"
#include "cutlass/gemm/collective/collective_builder.hpp"
#include "cutlass/gemm/device/gemm_universal_adapter.h"
#include "cutlass/gemm/kernel/gemm_universal.hpp"
#include "cutlass/epilogue/collective/collective_builder.hpp"

using ElemA = cutlass::half_t;
using ElemB = cutlass::half_t;
using ElemCD = cutlass::half_t;
using Acc  = float;
using TileShape    = cute::Shape<cute::_64, cute::_64, cute::_64>;
using ClusterShape = cute::Shape<cute::_1, cute::_1, cute::_1>;

using CollectiveEpilogue = typename cutlass::epilogue::collective::CollectiveBuilder<
    cutlass::arch::Sm90, cutlass::arch::OpClassTensorOp,
    TileShape, ClusterShape,
    cutlass::epilogue::collective::EpilogueTileAuto,
    Acc, Acc,
    ElemCD, cutlass::layout::RowMajor, 128 / cutlass::sizeof_bits<ElemCD>::value,
    ElemCD, cutlass::layout::RowMajor, 128 / cutlass::sizeof_bits<ElemCD>::value,
    cutlass::epilogue::collective::EpilogueScheduleAuto
  >::CollectiveOp;

using CollectiveMainloop = typename cutlass::gemm::collective::CollectiveBuilder<
    cutlass::arch::Sm90, cutlass::arch::OpClassTensorOp,
    ElemA, cutlass::layout::RowMajor, 128 / cutlass::sizeof_bits<ElemA>::value,
    ElemB, cutlass::layout::ColumnMajor, 128 / cutlass::sizeof_bits<ElemB>::value,
    Acc,
    TileShape, ClusterShape,
    cutlass::gemm::collective::StageCount<7>,
    cutlass::gemm::collective::KernelScheduleAuto
  >::CollectiveOp;

using GemmKernel = cutlass::gemm::kernel::GemmUniversal<
    cute::Shape<int,int,int,int>,
    CollectiveMainloop,
    CollectiveEpilogue
>;
using Gemm = cutlass::gemm::device::GemmUniversalAdapter<GemmKernel>;

// Force the device kernel symbol into the cubin without needing a host main.
auto* _anchor = &cutlass::device_kernel<GemmKernel>;


// ===== COMPILED SASS (sm_90a) =====

	.target	sm_90a

	.elftype	@"ET_EXEC"


//--------------------- .note.nv.tkinfo           --------------------------
	.section	.note.nv.tkinfo,"",@"SHT_NOTE"
	.sectionflags	@"SHF_NOTE_NV_TKINFO"
	.tkinfo
        /*0018*/ 	.word	0x00000002
        /*0030*/ 	.string	""
        /*0030*/ 	.string	"ptxas"
        /*0030*/ 	.string	"Cuda compilation tools, release 13.0, V13.0.88"
        /*0030*/ 	.string	"Build cuda_13.0.r13.0/compiler.36424714_0"
        /*0030*/ 	.string	"-arch sm_90a -m 64 "



//--------------------- .note.nv.cuinfo           --------------------------
	.section	.note.nv.cuinfo,"",@"SHT_NOTE"
	.sectionflags	@"SHF_NOTE_NV_CUINFO"
        /*0018*/ 	.short	0x0002
        /*001a*/ 	.short	0x005a
        /*001c*/ 	.short	0x0082
	.zero		2


//--------------------- .nv.info                  --------------------------
	.section	.nv.info,"",@"SHT_CUDA_INFO"
	.align	4


	//----- nvinfo : EIATTR_REGCOUNT
	.align		4
        /*0000*/ 	.byte	0x04, 0x2f
        /*0002*/ 	.short	(.L_15 - .L_14)
	.align		4
.L_14:
        /*0004*/ 	.word	index@(_ZN7cutlass13device_kernelINS_4gemm6kernel13GemmUniversalIN4cute5tupleIJiiiiEEENS1_10collective13CollectiveMmaINS1_34MainloopSm90TmaGmmaWarpSpecializedILi7ENS5_IJNS4_1CILi1EEESB_SB_EEENS1_32KernelTmaWarpSpecializedPingpongEEENS5_IJNSA_ILi64EEESF_SF_EEENS_6half_tENS5_IJlSB_lEEESH_SI_NS4_8TiledMMAINS4_8MMA_AtomIJNS4_4SM904GMMA25MMA_64x64x16_F32F16F16_SSILNSM_5MajorE0ELSO_0ELNSM_7ScaleInE1ELSP_1EEEEEENS4_6LayoutISC_NS5_IJNSA_ILi0EEEST_ST_EEEEENS5_IJNS4_10UnderscoreESW_SW_EEEEENS4_13SM90_TMA_LOADENS4_14ComposedLayoutINS4_7SwizzleILi3ELi4ELi3EEENS4_18smem_ptr_flag_bitsILi16EEENSS_INS5_IJNSA_ILi8EEESF_EEENS5_IJSF_SB_EEEEEEEvNS4_8identityESZ_S19_vS1A_EENS_8epilogue10collective6detail29Sm90TmaWarpSpecializedAdapterINS1D_15DefaultEpilogueISH_SI_SI_NS1C_6thread17LinearCombinationISH_Li1EffLNS1H_9ScaleType4KindE0ELNS_15FloatRoundStyleE2ESH_EENS1_15EpilogueDefaultEEEEEvvEEEEvNT_6ParamsE)
        /*0008*/ 	.word	0x000000a8


	//----- nvinfo : EIATTR_FRAME_SIZE
	.align		4
.L_15:
        /*000c*/ 	.byte	0x04, 0x11
        /*000e*/ 	.short	(.L_17 - .L_16)
	.align		4
.L_16:
        /*0010*/ 	.word	index@(_ZN7cutlass13device_kernelINS_4gemm6kernel13GemmUniversalIN4cute5tupleIJiiiiEEENS1_10collective13CollectiveMmaINS1_34MainloopSm90TmaGmmaWarpSpecializedILi7ENS5_IJNS4_1CILi1EEESB_SB_EEENS1_32KernelTmaWarpSpecializedPingpongEEENS5_IJNSA_ILi64EEESF_SF_EEENS_6half_tENS5_IJlSB_lEEESH_SI_NS4_8TiledMMAINS4_8MMA_AtomIJNS4_4SM904GMMA25MMA_64x64x16_F32F16F16_SSILNSM_5MajorE0ELSO_0ELNSM_7ScaleInE1ELSP_1EEEEEENS4_6LayoutISC_NS5_IJNSA_ILi0EEEST_ST_EEEEENS5_IJNS4_10UnderscoreESW_SW_EEEEENS4_13SM90_TMA_LOADENS4_14ComposedLayoutINS4_7SwizzleILi3ELi4ELi3EEENS4_18smem_ptr_flag_bitsILi16EEENSS_INS5_IJNSA_ILi8EEESF_EEENS5_IJSF_SB_EEEEEEEvNS4_8identityESZ_S19_vS1A_EENS_8epilogue10collective6detail29Sm90TmaWarpSpecializedAdapterINS1D_15DefaultEpilogueISH_SI_SI_NS1C_6thread17LinearCombinationISH_Li1EffLNS1H_9ScaleType4KindE0ELNS_15FloatRoundStyleE2ESH_EENS1_15EpilogueDefaultEEEEEvvEEEEvNT_6ParamsE)
        /*0014*/ 	.word	0x00000008


	//----- nvinfo : EIATTR_MIN_STACK_SIZE
	.align		4
.L_17:
        /*0018*/ 	.byte	0x04, 0x12
        /*001a*/ 	.short	(.L_19 - .L_18)
	.align		4
.L_18:
        /*001c*/ 	.word	index@(_ZN7cutlass13device_kernelINS_4gemm6kernel13GemmUniversalIN4cute5tupleIJiiiiEEENS1_10collective13CollectiveMmaINS1_34MainloopSm90TmaGmmaWarpSpecializedILi7ENS5_IJNS4_1CILi1EEESB_SB_EEENS1_32KernelTmaWarpSpecializedPingpongEEENS5_IJNSA_ILi64EEESF_SF_EEENS_6half_tENS5_IJlSB_lEEESH_SI_NS4_8TiledMMAINS4_8MMA_AtomIJNS4_4SM904GMMA25MMA_64x64x16_F32F16F16_SSILNSM_5MajorE0ELSO_0ELNSM_7ScaleInE1ELSP_1EEEEEENS4_6LayoutISC_NS5_IJNSA_ILi0EEEST_ST_EEEEENS5_IJNS4_10UnderscoreESW_SW_EEEEENS4_13SM90_TMA_LOADENS4_14ComposedLayoutINS4_7SwizzleILi3ELi4ELi3EEENS4_18smem_ptr_flag_bitsILi16EEENSS_INS5_IJNSA_ILi8EEESF_EEENS5_IJSF_SB_EEEEEEEvNS4_8identityESZ_S19_vS1A_EENS_8epilogue10collective6detail29Sm90TmaWarpSpecializedAdapterINS1D_15DefaultEpilogueISH_SI_SI_NS1C_6thread17LinearCombinationISH_Li1EffLNS1H_9ScaleType4KindE0ELNS_15FloatRoundStyleE2ESH_EENS1_15EpilogueDefaultEEEEEvvEEEEvNT_6ParamsE)
        /*0020*/ 	.word	0x00000008
.L_19:


//--------------------- .nv.compat                --------------------------
	.section	.nv.compat,"",@"SHT_CUDA_COMPAT_INFO"
	.align	4
        /*0000*/ 	.byte	0x02, 0x09, 0x01, 0x00, 0x02, 0x02, 0x04, 0x00, 0x02, 0x05, 0x05, 0x00, 0x03, 0x07, 0x01, 0x01
        /*0010*/ 	.byte	0x02, 0x03, 0x01, 0x00, 0x02, 0x06, 0x01, 0x00, 0x04, 0x0b, 0x08, 0x00, 0x00, 0x00, 0x00, 0x00
        /*0020*/ 	.byte	0x00, 0x00, 0x00, 0x00


//--------------------- .nv.info._ZN7cutlass13device_kernelINS_4gemm6kernel13GemmUniversalIN4cute5tupleIJiiiiEEENS1_10collective13CollectiveMmaINS1_34MainloopSm90TmaGmmaWarpSpecializedILi7ENS5_IJNS4_1CILi1EEESB_SB_EEENS1_32KernelTmaWarpSpecializedPingpongEEENS5_IJNSA_ILi64EEESF_SF_EEENS_6half_tENS5_IJlSB_lEEESH_SI_NS4_8TiledMMAINS4_8MMA_AtomIJNS4_4SM904GMMA25MMA_64x64x16_F32F16F16_SSILNSM_5MajorE0ELSO_0ELNSM_7ScaleInE1ELSP_1EEEEEENS4_6LayoutISC_NS5_IJNSA_ILi0EEEST_ST_EEEEENS5_IJNS4_10UnderscoreESW_SW_EEEEENS4_13SM90_TMA_LOADENS4_14ComposedLayoutINS4_7SwizzleILi3ELi4ELi3EEENS4_18smem_ptr_flag_bitsILi16EEENSS_INS5_IJNSA_ILi8EEESF_EEENS5_IJSF_SB_EEEEEEEvNS4_8identityESZ_S19_vS1A_EENS_8epilogue10collective6detail29Sm90TmaWarpSpecializedAdapterINS1D_15DefaultEpilogueISH_SI_SI_NS1C_6thread17LinearCombinationISH_Li1EffLNS1H_9ScaleType4KindE0ELNS_15FloatRoundStyleE2ESH_EENS1_15EpilogueDefaultEEEEEvvEEEEvNT_6ParamsE --------------------------
	.section	.nv.info._ZN7cutlass13device_kernelINS_4gemm6kernel13GemmUniversalIN4cute5tupleIJiiiiEEENS1_10collective13CollectiveMmaINS1_34MainloopSm90TmaGmmaWarpSpecializedILi7ENS5_IJNS4_1CILi1EEESB_SB_EEENS1_32KernelTmaWarpSpecializedPingpongEEENS5_IJNSA_ILi64EEESF_SF_EEENS_6half_tENS5_IJlSB_lEEESH_SI_NS4_8TiledMMAINS4_8MMA_AtomIJNS4_4SM904GMMA25MMA_64x64x16_F32F16F16_SSILNSM_5MajorE0ELSO_0ELNSM_7ScaleInE1ELSP_1EEEEEENS4_6LayoutISC_NS5_IJNSA_ILi0EEEST_ST_EEEEENS5_IJNS4_10UnderscoreESW_SW_EEEEENS4_13SM90_TMA_LOADENS4_14ComposedLayoutINS4_7SwizzleILi3ELi4ELi3EEENS4_18smem_ptr_flag_bitsILi16EEENSS_INS5_IJNSA_ILi8EEESF_EEENS5_IJSF_SB_EEEEEEEvNS4_8identityESZ_S19_vS1A_EENS_8epilogue10collective6detail29Sm90TmaWarpSpecializedAdapterINS1D_15DefaultEpilogueISH_SI_SI_NS1C_6thread17LinearCombinationISH_Li1EffLNS1H_9ScaleType4KindE0ELNS_15FloatRoundStyleE2ESH_EENS1_15EpilogueDefaultEEEEEvvEEEEvNT_6ParamsE,"",@"SHT_CUDA_INFO"
	.sectionflags	@""
	.align	4


	//----- nvinfo : EIATTR_CUDA_API_VERSION
	.align		4
        /*0000*/ 	.byte	0x04, 0x37
        /*0002*/ 	.short	(.L_21 - .L_20)
.L_20:
        /*0004*/ 	.word	0x00000082


	//----- nvinfo : EIATTR_KPARAM_INFO
	.align		4
.L_21:
        /*0008*/ 	.byte	0x04, 0x17
        /*000a*/ 	.short	(.L_23 - .L_22)
.L_22:
        /*000c*/ 	.word	0x00000000
        /*0010*/ 	.short	0x0000
        /*0012*/ 	.short	0x0070
        /*0014*/ 	.byte	0x00, 0xf0, 0x01, 0x10


	//----- nvinfo : EIATTR_SPARSE_MMA_MASK
	.align		4
.L_23:
        /*0018*/ 	.byte	0x03, 0x50
        /*001a*/ 	.short	0x0000


	//----- nvinfo : EIATTR_MAXREG_COUNT
	.align		4
        /*001c*/ 	.byte	0x03, 0x1b
        /*001e*/ 	.short	0x00a8


	//----- nvinfo : EIATTR_NUM_BARRIERS
	.align		4
        /*0020*/ 	.byte	0x02, 0x4c
        /*0022*/ 	.byte	0x01
	.zero		1


	//----- nvinfo : EIATTR_EXTERNS
	.align		4
        /*0024*/ 	.byte	0x04, 0x0f
        /*0026*/ 	.short	(.L_25 - .L_24)


	//   ....[0]....
	.align		4
.L_24:
        /*0028*/ 	.word	index@(__assertfail)


	//----- nvinfo : EIATTR_ANNOTATIONS
	.align		4
.L_25:
        /*002c*/ 	.byte	0x04, 0x55
        /*002e*/ 	.short	(.L_27 - .L_26)


	//   ....[0]....
.L_26:
        /*0030*/ 	.word	0x00000001
        /*0034*/ 	.byte	0x30, 0x0b, 0x00, 0x00, 0x01, 0x00, 0x00, 0x00, 0xb0, 0x43, 0x00, 0x00, 0x01, 0x00, 0x00, 0x00
        /*0044*/ 	.byte	0xa0, 0x4f, 0x00, 0x00


	//----- nvinfo : EIATTR_MERCURY_ISA_VERSION
	.align		4
.L_27:
        /*0048*/ 	.byte	0x03, 0x5f
        /*004a*/ 	.short	0x0101


	//----- nvinfo : EIATTR_INT_WARP_WIDE_INSTR_OFFSETS
	.align		4
        /*004c*/ 	.byte	0x04, 0x31
        /*004e*/ 	.short	(.L_29 - .L_28)


	//   ....[0]....
.L_28:
        /*0050*/ 	.word	0x00000440


	//   ....[1]....
        /*0054*/ 	.word	0x00000460


	//   ....[2]....
        /*0058*/ 	.word	0x000004e0


	//   ....[3]....
        /*005c*/ 	.word	0x000004f0


	//   ....[4]....
        /*0060*/ 	.word	0x00000500


	//   ....[5]....
        /*0064*/ 	.word	0x00000520


	//   ....[6]....
        /*0068*/ 	.word	0x000005b0


	//   ....[7]....
        /*006c*/ 	.word	0x000005d0


	//----- nvinfo : EIATTR_COOP_GROUP_MASK_REGIDS
	.align		4
.L_29:
        /*0070*/ 	.byte	0x04, 0x29
        /*0072*/ 	.short	(.L_31 - .L_30)


	//   ....[0]....
.L_30:
        /*0074*/ 	.word	0xffffffff


	//   ....[1]....
        /*0078*/ 	.word	0xffffffff


	//   ....[2]....
        /*007c*/ 	.word	0xffffffff


	//   ....[3]....
        /*0080*/ 	.word	0xffffffff


	//   ....[4]....
        /*0084*/ 	.word	0xffffffff


	//   ....[5]....
        /*0088*/ 	.word	0xffffffff


	//----- nvinfo : EIATTR_COOP_GROUP_INSTR_OFFSETS
	.align		4
.L_31:
        /*008c*/ 	.byte	0x04, 0x28
        /*008e*/ 	.short	(.L_33 - .L_32)


	//   ....[0]....
.L_32:
        /*0090*/ 	.word	0x00000070


	//   ....[1]....
        /*0094*/ 	.word	0x00000080


	//   ....[2]....
        /*0098*/ 	.word	0x00000140


	//   ....[3]....
        /*009c*/ 	.word	0x00000330


	//   ....[4]....
        /*00a0*/ 	.word	0x00000370


	//   ....[5]....
        /*00a4*/ 	.word	0x000003c0


	//----- nvinfo : EIATTR_REG_RECONFIG
	.align		4
.L_33:
        /*00a8*/ 	.byte	0x01, 0x54
	.zero		2


	//----- nvinfo : EIATTR_SYSCALL_OFFSETS
	.align		4
        /*00ac*/ 	.byte	0x04, 0x46
        /*00ae*/ 	.short	(.L_35 - .L_34)


	//   ....[0]....
.L_34:
        /*00b0*/ 	.word	0x00001680


	//----- nvinfo : EIATTR_MBARRIER_INSTR_OFFSETS
	.align		4
.L_35:
        /*00b4*/ 	.byte	0x04, 0x39
        /*00b6*/ 	.short	(.L_37 - .L_36)


	//   ....[0]....
.L_36:
        /*00b8*/ 	.word	0x00000240
        /*00bc*/ 	.word	0x000000ff
        /*00c0*/ 	.word	0x00000000
        /*00c4*/ 	.short	0x0100
        /*00c6*/ 	.byte	0x08
	.zero		1


	//   ....[1]....
        /*00c8*/ 	.word	0x00000250
        /*00cc*/ 	.word	0x000000ff
        /*00d0*/ 	.word	0x00000038
        /*00d4*/ 	.short	0x0100
        /*00d6*/ 	.byte	0x08
	.zero		1


	//   ....[2]....
        /*00d8*/ 	.word	0x00000260
        /*00dc*/ 	.word	0x000000ff
        /*00e0*/ 	.word	0x00000008
        /*00e4*/ 	.short	0x0100
        /*00e6*/ 	.byte	0x08
	.zero		1


	//   ....[3]....
        /*00e8*/ 	.word	0x00000270
        /*00ec*/ 	.word	0x000000ff
        /*00f0*/ 	.word	0x00000040
        /*00f4*/ 	.short	0x0100
        /*00f6*/ 	.byte	0x08
	.zero		1


	//   ....[4]....
        /*00f8*/ 	.word	0x00000280
        /*00fc*/ 	.word	0x000000ff
        /*0100*/ 	.word	0x00000010
        /*0104*/ 	.short	0x0100
        /*0106*/ 	.byte	0x08
	.zero		1


	//   ....[5]....
        /*0108*/ 	.word	0x00000290
        /*010c*/ 	.word	0x000000ff
        /*0110*/ 	.word	0x00000048
        /*0114*/ 	.short	0x0100
        /*0116*/ 	.byte	0x08
	.zero		1


	//   ....[6]....
        /*0118*/ 	.word	0x000002a0
        /*011c*/ 	.word	0x000000ff
        /*0120*/ 	.word	0x00000018
        /*0124*/ 	.short	0x0100
        /*0126*/ 	.byte	0x08
	.zero		1


	//   ....[7]....
        /*0128*/ 	.word	0x000002b0
        /*012c*/ 	.word	0x000000ff
        /*0130*/ 	.word	0x00000050
        /*0134*/ 	.short	0x0100
        /*0136*/ 	.byte	0x08
	.zero		1


	//   ....[8]....
        /*0138*/ 	.word	0x000002c0
        /*013c*/ 	.word	0x000000ff
        /*0140*/ 	.word	0x00000020
        /*0144*/ 	.short	0x0100
        /*0146*/ 	.byte	0x08
	.zero		1


	//   ....[9]....
        /*0148*/ 	.word	0x000002d0
        /*014c*/ 	.word	0x000000ff
        /*0150*/ 	.word	0x00000058
        /*0154*/ 	.short	0x0100
        /*0156*/ 	.byte	0x08
	.zero		1


	//   ....[10]....
        /*0158*/ 	.word	0x000002e0
        /*015c*/ 	.word	0x000000ff
        /*0160*/ 	.word	0x00000028
        /*0164*/ 	.short	0x0100
        /*0166*/ 	.byte	0x08
	.zero		1


	//   ....[11]....
        /*0168*/ 	.word	0x000002f0
        /*016c*/ 	.word	0x000000ff
        /*0170*/ 	.word	0x00000060
        /*0174*/ 	.short	0x0100
        /*0176*/ 	.byte	0x08
	.zero		1


	//   ....[12]....
        /*0178*/ 	.word	0x00000300
        /*017c*/ 	.word	0x000000ff
        /*0180*/ 	.word	0x00000030
        /*0184*/ 	.short	0x0100
        /*0186*/ 	.byte	0x08
	.zero		1


	//   ....[13]....
        /*0188*/ 	.word	0x00000310
        /*018c*/ 	.word	0x000000ff
        /*0190*/ 	.word	0x00000068
        /*0194*/ 	.short	0x0100
        /*0196*/ 	.byte	0x08
	.zero		1


	//   ....[14]....
        /*0198*/ 	.word	0x00000610
        /*019c*/ 	.word	0x000000ff
        /*01a0*/ 	.word	0x000000a0
        /*01a4*/ 	.short	0x0100
        /*01a6*/ 	.byte	0x08
	.zero		1


	//   ....[15]....
        /*01a8*/ 	.word	0x00000680
        /*01ac*/ 	.word	0x000000ff
        /*01b0*/ 	.word	0x000000a8
        /*01b4*/ 	.short	0x0100
        /*01b6*/ 	.byte	0x08
	.zero		1


	//   ....[16]....
        /*01b8*/ 	.word	0x000006a0
        /*01bc*/ 	.word	0x000000ff
        /*01c0*/ 	.word	0x00000080
        /*01c4*/ 	.short	0x0100
        /*01c6*/ 	.byte	0x09
	.zero		1


	//   ....[17]....
        /*01c8*/ 	.word	0x000006b0
        /*01cc*/ 	.word	0x000000ff
        /*01d0*/ 	.word	0x00000088
        /*01d4*/ 	.short	0x0100
        /*01d6*/ 	.byte	0x09
	.zero		1


	//   ....[18]....
        /*01d8*/ 	.word	0x000006c0
        /*01dc*/ 	.word	0x000000ff
        /*01e0*/ 	.word	0x00000090
        /*01e4*/ 	.short	0x0100
        /*01e6*/ 	.byte	0x09
	.zero		1


	//   ....[19]....
        /*01e8*/ 	.word	0x000006d0
        /*01ec*/ 	.word	0x000000ff
        /*01f0*/ 	.word	0x00000098
        /*01f4*/ 	.short	0x0100
        /*01f6*/ 	.byte	0x09
	.zero		1


	//   ....[20]....
        /*01f8*/ 	.word	0x00001560
        /*01fc*/ 	.word	0x0000003d
        /*0200*/ 	.word	0x00000000
        /*0204*/ 	.short	0x010a
        /*0206*/ 	.byte	0x2a
	.zero		1


	//   ....[21]....
        /*0208*/ 	.word	0x00001700
        /*020c*/ 	.word	0x00000003
        /*0210*/ 	.word	0x00000000
        /*0214*/ 	.short	0x010a
        /*0216*/ 	.byte	0x3f
	.zero		1


	//   ....[22]....
        /*0218*/ 	.word	0x00001740
        /*021c*/ 	.word	0x00000003
        /*0220*/ 	.word	0x00000000
        /*0224*/ 	.short	0x010a
        /*0226*/ 	.byte	0x3f
	.zero		1


	//   ....[23]....
        /*0228*/ 	.word	0x00001a40
        /*022c*/ 	.word	0x000000ff
        /*0230*/ 	.word	0x00000000
        /*0234*/ 	.short	0x010a
        /*0236*/ 	.byte	0x04
	.zero		1


	//   ....[24]....
        /*0238*/ 	.word	0x00001a80
        /*023c*/ 	.word	0x000000ff
        /*0240*/ 	.word	0x00000000
        /*0244*/ 	.short	0x010a
        /*0246*/ 	.byte	0x04
	.zero		1


	//   ....[25]....
        /*0248*/ 	.word	0x00001ce0
        /*024c*/ 	.word	0x000000ff
        /*0250*/ 	.word	0x00000000
        /*0254*/ 	.short	0x0101
        /*0256*/ 	.byte	0x04
	.zero		1


	//   ....[26]....
        /*0258*/ 	.word	0x00001dd0
        /*025c*/ 	.word	0x0000003e
        /*0260*/ 	.word	0x00000000
        /*0264*/ 	.short	0x0101
        /*0266*/ 	.byte	0x2f
	.zero		1


	//   ....[27]....
        /*0268*/ 	.word	0x00001ec0
        /*026c*/ 	.word	0x000000ff
        /*0270*/ 	.word	0x00000000
        /*0274*/ 	.short	0x0101
        /*0276*/ 	.byte	0x04
	.zero		1


	//   ....[28]....
        /*0278*/ 	.word	0x00001f70
        /*027c*/ 	.word	0x0000003d
        /*0280*/ 	.word	0x00000010
        /*0284*/ 	.short	0x010a
        /*0286*/ 	.byte	0x2a
	.zero		1


	//   ....[29]....
        /*0288*/ 	.word	0x000043d0
        /*028c*/ 	.word	0x00000040
        /*0290*/ 	.word	0x00000000
        /*0294*/ 	.short	0x0101
        /*0296*/ 	.byte	0x2f
	.zero		1


	//   ....[30]....
        /*0298*/ 	.word	0x00004d30
        /*029c*/ 	.word	0x0000000a
        /*02a0*/ 	.word	0x00000038
        /*02a4*/ 	.short	0x010a
        /*02a6*/ 	.byte	0x3f
	.zero		1


	//   ....[31]....
        /*02a8*/ 	.word	0x00005100
        /*02ac*/ 	.word	0x00000008
        /*02b0*/ 	.word	0x000000a8
        /*02b4*/ 	.short	0x0101
        /*02b6*/ 	.byte	0x3f
	.zero		1


	//   ....[32]....
        /*02b8*/ 	.word	0x00005850
        /*02bc*/ 	.word	0x00000009
        /*02c0*/ 	.word	0x00000000
        /*02c4*/ 	.short	0x010a
        /*02c6*/ 	.byte	0x3f
	.zero		1


	//   ....[33]....
        /*02c8*/ 	.word	0x000058d0
        /*02cc*/ 	.word	0x00000008
        /*02d0*/ 	.word	0x00000000
        /*02d4*/ 	.short	0x010a
        /*02d6*/ 	.byte	0x3f
	.zero		1


	//   ....[34]....
        /*02d8*/ 	.word	0x00005960
        /*02dc*/ 	.word	0x00000009
        /*02e0*/ 	.word	0x00000000
        /*02e4*/ 	.short	0x010a
        /*02e6*/ 	.byte	0x3f
	.zero		1


	//   ....[35]....
        /*02e8*/ 	.word	0x000059f0
        /*02ec*/ 	.word	0x00000008
        /*02f0*/ 	.word	0x00000000
        /*02f4*/ 	.short	0x010a
        /*02f6*/ 	.byte	0x3f
	.zero		1


	//   ....[36]....
        /*02f8*/ 	.word	0x00005a80
        /*02fc*/ 	.word	0x00000009
        /*0300*/ 	.word	0x00000000
        /*0304*/ 	.short	0x010a
        /*0306*/ 	.byte	0x3f
	.zero		1


	//   ....[37]....
        /*0308*/ 	.word	0x00005b10
        /*030c*/ 	.word	0x00000006
        /*0310*/ 	.word	0x00000000
        /*0314*/ 	.short	0x010a
        /*0316*/ 	.byte	0x3f
	.zero		1


	//   ....[38]....
        /*0318*/ 	.word	0x00005ba0
        /*031c*/ 	.word	0x00000003
        /*0320*/ 	.word	0x00000000
        /*0324*/ 	.short	0x010a
        /*0326*/ 	.byte	0x3f
	.zero		1


	//   ....[39]....
        /*0328*/ 	.word	0x00005c00
        /*032c*/ 	.word	0x0000003f
        /*0330*/ 	.word	0x00000000
        /*0334*/ 	.short	0x010a
        /*0336*/ 	.byte	0x3f
	.zero		1


	//   ....[40]....
        /*0338*/ 	.word	0x00005c50
        /*033c*/ 	.word	0x00000003
        /*0340*/ 	.word	0x00000000
        /*0344*/ 	.short	0x010a
        /*0346*/ 	.byte	0x3f
	.zero		1


	//   ....[41]....
        /*0348*/ 	.word	0x00005cb0
        /*034c*/ 	.word	0x00000004
        /*0350*/ 	.word	0x00000000
        /*0354*/ 	.short	0x010a
        /*0356*/ 	.byte	0x3f
	.zero		1


	//   ....[42]....
        /*0358*/ 	.word	0x00005d00
        /*035c*/ 	.word	0x0000003f
        /*0360*/ 	.word	0x00000010
        /*0364*/ 	.short	0x010a
        /*0366*/ 	.byte	0x3f
	.zero		1


	//   ....[43]....
        /*0368*/ 	.word	0x00005dd0
        /*036c*/ 	.word	0x0000000a
        /*0370*/ 	.word	0x00000038
        /*0374*/ 	.short	0x010a
        /*0376*/ 	.byte	0x3f
	.zero		1


	//   ....[44]....
        /*0378*/ 	.word	0x00005ea0
        /*037c*/ 	.word	0x00000009
        /*0380*/ 	.word	0x00000000
        /*0384*/ 	.short	0x010a
        /*0386*/ 	.byte	0x3f
	.zero		1


	//   ....[45]....
        /*0388*/ 	.word	0x00005ef0
        /*038c*/ 	.word	0x00000008
        /*0390*/ 	.word	0x00000000
        /*0394*/ 	.short	0x010a
        /*0396*/ 	.byte	0x3f
	.zero		1


	//   ....[46]....
        /*0398*/ 	.word	0x00005f40
        /*039c*/ 	.word	0x00000009
        /*03a0*/ 	.word	0x00000000
        /*03a4*/ 	.short	0x010a
        /*03a6*/ 	.byte	0x3f
	.zero		1


	//   ....[47]....
        /*03a8*/ 	.word	0x00005f90
        /*03ac*/ 	.word	0x00000008
        /*03b0*/ 	.word	0x00000000
        /*03b4*/ 	.short	0x010a
        /*03b6*/ 	.byte	0x3f
	.zero		1


	//   ....[48]....
        /*03b8*/ 	.word	0x00005fe0
        /*03bc*/ 	.word	0x00000009
        /*03c0*/ 	.word	0x00000000
        /*03c4*/ 	.short	0x010a
        /*03c6*/ 	.byte	0x3f
	.zero		1


	//   ....[49]....
        /*03c8*/ 	.word	0x00006030
        /*03cc*/ 	.word	0x00000006
        /*03d0*/ 	.word	0x00000000
        /*03d4*/ 	.short	0x010a
        /*03d6*/ 	.byte	0x3f
	.zero		1


	//----- nvinfo : EIATTR_NUM_MBARRIERS
	.align		4
.L_37:
        /*03d8*/ 	.byte	0x03, 0x38
        /*03da*/ 	.short	0x0014


	//----- nvinfo : EIATTR_EXIT_INSTR_OFFSETS
	.align		4
        /*03dc*/ 	.byte	0x04, 0x1c
        /*03de*/ 	.short	(.L_39 - .L_38)


	//   ....[0]....
.L_38:
        /*03e0*/ 	.word	0x00001200


	//   ....[1]....
        /*03e4*/ 	.word	0x00001260


	//   ....[2]....
        /*03e8*/ 	.word	0x00004a60


	//   ....[3]....
        /*03ec*/ 	.word	0x00004a90


	//   ....[4]....
        /*03f0*/ 	.word	0x00005bf0


	//----- nvinfo : EIATTR_MAX_THREADS
	.align		4
.L_39:
        /*03f4*/ 	.byte	0x04, 0x05
        /*03f6*/ 	.short	(.L_41 - .L_40)
.L_40:
        /*03f8*/ 	.word	0x00000180
        /*03fc*/ 	.word	0x00000001
        /*0400*/ 	.word	0x00000001


	//----- nvinfo : EIATTR_CRS_STACK_SIZE
	.align		4
.L_41:
        /*0404*/ 	.byte	0x04, 0x1e
        /*0406*/ 	.short	(.L_43 - .L_42)
.L_42:
        /*0408*/ 	.word	0x00000000


	//----- nvinfo : EIATTR_CBANK_PARAM_SIZE
	.align		4
.L_43:
        /*040c*/ 	.byte	0x03, 0x19
        /*040e*/ 	.short	0x0470


	//----- nvinfo : EIATTR_PARAM_CBANK
	.align		4
        /*0410*/ 	.byte	0x04, 0x0a
        /*0412*/ 	.short	(.L_45 - .L_44)
	.align		4
.L_44:
        /*0414*/ 	.word	index@(.nv.constant0._ZN7cutlass13device_kernelINS_4gemm6kernel13GemmUniversalIN4cute5tupleIJiiiiEEENS1_10collective13CollectiveMmaINS1_34MainloopSm90TmaGmmaWarpSpecializedILi7ENS5_IJNS4_1CILi1EEESB_SB_EEENS1_32KernelTmaWarpSpecializedPingpongEEENS5_IJNSA_ILi64EEESF_SF_EEENS_6half_tENS5_IJlSB_lEEESH_SI_NS4_8TiledMMAINS4_8MMA_AtomIJNS4_4SM904GMMA25MMA_64x64x16_F32F16F16_SSILNSM_5MajorE0ELSO_0ELNSM_7ScaleInE1ELSP_1EEEEEENS4_6LayoutISC_NS5_IJNSA_ILi0EEEST_ST_EEEEENS5_IJNS4_10UnderscoreESW_SW_EEEEENS4_13SM90_TMA_LOADENS4_14ComposedLayoutINS4_7SwizzleILi3ELi4ELi3EEENS4_18smem_ptr_flag_bitsILi16EEENSS_INS5_IJNSA_ILi8EEESF_EEENS5_IJSF_SB_EEEEEEEvNS4_8identityESZ_S19_vS1A_EENS_8epilogue10collective6detail29Sm90TmaWarpSpecializedAdapterINS1D_15DefaultEpilogueISH_SI_SI_NS1C_6thread17LinearCombinationISH_Li1EffLNS1H_9ScaleType4KindE0ELNS_15FloatRoundStyleE2ESH_EENS1_15EpilogueDefaultEEEEEvvEEEEvNT_6ParamsE)
        /*0418*/ 	.short	0x0210
        /*041a*/ 	.short	0x0470


	//----- nvinfo : EIATTR_SW_WAR
	.align		4
.L_45:
        /*041c*/ 	.byte	0x04, 0x36
        /*041e*/ 	.short	(.L_47 - .L_46)
.L_46:
        /*0420*/ 	.word	0x00000008
.L_47:


//--------------------- .nv.callgraph             --------------------------
	.section	.nv.callgraph,"",@"SHT_CUDA_CALLGRAPH"
	.align	4
	.sectionentsize	8
	.align		4
        /*0000*/ 	.word	0x00000000
	.align		4
        /*0004*/ 	.word	0xffffffff
	.align		4
        /*0008*/ 	.word	index@(_ZN7cutlass13device_kernelINS_4gemm6kernel13GemmUniversalIN4cute5tupleIJiiiiEEENS1_10collective13CollectiveMmaINS1_34MainloopSm90TmaGmmaWarpSpecializedILi7ENS5_IJNS4_1CILi1EEESB_SB_EEENS1_32KernelTmaWarpSpecializedPingpongEEENS5_IJNSA_ILi64EEESF_SF_EEENS_6half_tENS5_IJlSB_lEEESH_SI_NS4_8TiledMMAINS4_8MMA_AtomIJNS4_4SM904GMMA25MMA_64x64x16_F32F16F16_SSILNSM_5MajorE0ELSO_0ELNSM_7ScaleInE1ELSP_1EEEEEENS4_6LayoutISC_NS5_IJNSA_ILi0EEEST_ST_EEEEENS5_IJNS4_10UnderscoreESW_SW_EEEEENS4_13SM90_TMA_LOADENS4_14ComposedLayoutINS4_7SwizzleILi3ELi4ELi3EEENS4_18smem_ptr_flag_bitsILi16EEENSS_INS5_IJNSA_ILi8EEESF_EEENS5_IJSF_SB_EEEEEEEvNS4_8identityESZ_S19_vS1A_EENS_8epilogue10collective6detail29Sm90TmaWarpSpecializedAdapterINS1D_15DefaultEpilogueISH_SI_SI_NS1C_6thread17LinearCombinationISH_Li1EffLNS1H_9ScaleType4KindE0ELNS_15FloatRoundStyleE2ESH_EENS1_15EpilogueDefaultEEEEEvvEEEEvNT_6ParamsE)
	.align		4
        /*000c*/ 	.word	index@(__assertfail)
	.align		4
        /*0010*/ 	.word	0x00000000
	.align		4
        /*0014*/ 	.word	0xfffffffe
	.align		4
        /*0018*/ 	.word	0x00000000
	.align		4
        /*001c*/ 	.word	0xfffffffd
	.align		4
        /*0020*/ 	.word	0x00000000
	.align		4
        /*0024*/ 	.word	0xfffffffc


//--------------------- .nv.constant4             --------------------------
	.section	.nv.constant4,"a",@progbits
	.align	8
	.align		8
.nv.constant4:
        /*0000*/ 	.dword	__assertfail
	.align		8
        /*0008*/ 	.dword	__unnamed_1
	.align		8
        /*0010*/ 	.dword	_ZN40_INTERNAL_5dcb9bd7_4_k_cu_f99c00a9_216464cuda3std3__45__cpo5beginE
	.align		8
        /*0018*/ 	.dword	_ZN40_INTERNAL_5dcb9bd7_4_k_cu_f99c00a9_216464cuda3std3__45__cpo3endE
	.align		8
        /*0020*/ 	.dword	_ZN40_INTERNAL_5dcb9bd7_4_k_cu_f99c00a9_216464cuda3std3__45__cpo6cbeginE
	.align		8
        /*0028*/ 	.dword	_ZN40_INTERNAL_5dcb9bd7_4_k_cu_f99c00a9_216464cuda3std3__45__cpo4cendE
	.align		8
        /*0030*/ 	.dword	_ZN40_INTERNAL_5dcb9bd7_4_k_cu_f99c00a9_216464cuda3std3__442_GLOBAL__N__5dcb9bd7_4_k_cu_f99c00a9_216466ignoreE
	.align		8
        /*0038*/ 	.dword	_ZN40_INTERNAL_5dcb9bd7_4_k_cu_f99c00a9_216464cuda3std3__419piecewise_constructE
	.align		8
        /*0040*/ 	.dword	_ZN40_INTERNAL_5dcb9bd7_4_k_cu_f99c00a9_216464cuda3std3__48in_placeE
	.align		8
        /*0048*/ 	.dword	_ZN40_INTERNAL_5dcb9bd7_4_k_cu_f99c00a9_216464cuda3std6ranges3__45__cpo4swapE
	.align		8
        /*0050*/ 	.dword	_ZN40_INTERNAL_5dcb9bd7_4_k_cu_f99c00a9_216464cuda3std6ranges3__45__cpo9iter_moveE
	.align		8
        /*0058*/ 	.dword	_ZN40_INTERNAL_5dcb9bd7_4_k_cu_f99c00a9_216464cute7productE
	.align		8
        /*0060*/ 	.dword	_ZN40_INTERNAL_5dcb9bd7_4_k_cu_f99c00a9_216464cute1_E
	.align		8
        /*0068*/ 	.dword	$str$22
	.align		8
        /*0070*/ 	.dword	$str$23


//--------------------- .text._ZN7cutlass13device_kernelINS_4gemm6kernel13GemmUniversalIN4cute5tupleIJiiiiEEENS1_10collective13CollectiveMmaINS1_34MainloopSm90TmaGmmaWarpSpecializedILi7ENS5_IJNS4_1CILi1EEESB_SB_EEENS1_32KernelTmaWarpSpecializedPingpongEEENS5_IJNSA_ILi64EEESF_SF_EEENS_6half_tENS5_IJlSB_lEEESH_SI_NS4_8TiledMMAINS4_8MMA_AtomIJNS4_4SM904GMMA25MMA_64x64x16_F32F16F16_SSILNSM_5MajorE0ELSO_0ELNSM_7ScaleInE1ELSP_1EEEEEENS4_6LayoutISC_NS5_IJNSA_ILi0EEEST_ST_EEEEENS5_IJNS4_10UnderscoreESW_SW_EEEEENS4_13SM90_TMA_LOADENS4_14ComposedLayoutINS4_7SwizzleILi3ELi4ELi3EEENS4_18smem_ptr_flag_bitsILi16EEENSS_INS5_IJNSA_ILi8EEESF_EEENS5_IJSF_SB_EEEEEEEvNS4_8identityESZ_S19_vS1A_EENS_8epilogue10collective6detail29Sm90TmaWarpSpecializedAdapterINS1D_15DefaultEpilogueISH_SI_SI_NS1C_6thread17LinearCombinationISH_Li1EffLNS1H_9ScaleType4KindE0ELNS_15FloatRoundStyleE2ESH_EENS1_15EpilogueDefaultEEEEEvvEEEEvNT_6ParamsE --------------------------
	.section	.text._ZN7cutlass13device_kernelINS_4gemm6kernel13GemmUniversalIN4cute5tupleIJiiiiEEENS1_10collective13CollectiveMmaINS1_34MainloopSm90TmaGmmaWarpSpecializedILi7ENS5_IJNS4_1CILi1EEESB_SB_EEENS1_32KernelTmaWarpSpecializedPingpongEEENS5_IJNSA_ILi64EEESF_SF_EEENS_6half_tENS5_IJlSB_lEEESH_SI_NS4_8TiledMMAINS4_8MMA_AtomIJNS4_4SM904GMMA25MMA_64x64x16_F32F16F16_SSILNSM_5MajorE0ELSO_0ELNSM_7ScaleInE1ELSP_1EEEEEENS4_6LayoutISC_NS5_IJNSA_ILi0EEEST_ST_EEEEENS5_IJNS4_10UnderscoreESW_SW_EEEEENS4_13SM90_TMA_LOADENS4_14ComposedLayoutINS4_7SwizzleILi3ELi4ELi3EEENS4_18smem_ptr_flag_bitsILi16EEENSS_INS5_IJNSA_ILi8EEESF_EEENS5_IJSF_SB_EEEEEEEvNS4_8identityESZ_S19_vS1A_EENS_8epilogue10collective6detail29Sm90TmaWarpSpecializedAdapterINS1D_15DefaultEpilogueISH_SI_SI_NS1C_6thread17LinearCombinationISH_Li1EffLNS1H_9ScaleType4KindE0ELNS_15FloatRoundStyleE2ESH_EENS1_15EpilogueDefaultEEEEEvvEEEEvNT_6ParamsE,"ax",@progbits
	.align	128
.text._ZN7cutlass13device_kernelINS_4gemm6kernel13GemmUniversalIN4cute5tupleIJiiiiEEENS1_10collective13CollectiveMmaINS1_34MainloopSm90TmaGmmaWarpSpecializedILi7ENS5_IJNS4_1CILi1EEESB_SB_EEENS1_32KernelTmaWarpSpecializedPingpongEEENS5_IJNSA_ILi64EEESF_SF_EEENS_6half_tENS5_IJlSB_lEEESH_SI_NS4_8TiledMMAINS4_8MMA_AtomIJNS4_4SM904GMMA25MMA_64x64x16_F32F16F16_SSILNSM_5MajorE0ELSO_0ELNSM_7ScaleInE1ELSP_1EEEEEENS4_6LayoutISC_NS5_IJNSA_ILi0EEEST_ST_EEEEENS5_IJNS4_10UnderscoreESW_SW_EEEEENS4_13SM90_TMA_LOADENS4_14ComposedLayoutINS4_7SwizzleILi3ELi4ELi3EEENS4_18smem_ptr_flag_bitsILi16EEENSS_INS5_IJNSA_ILi8EEESF_EEENS5_IJSF_SB_EEEEEEEvNS4_8identityESZ_S19_vS1A_EENS_8epilogue10collective6detail29Sm90TmaWarpSpecializedAdapterINS1D_15DefaultEpilogueISH_SI_SI_NS1C_6thread17LinearCombinationISH_Li1EffLNS1H_9ScaleType4KindE0ELNS_15FloatRoundStyleE2ESH_EENS1_15EpilogueDefaultEEEEEvvEEEEvNT_6ParamsE:
        .type           _ZN7cutlass13device_kernelINS_4gemm6kernel13GemmUniversalIN4cute5tupleIJiiiiEEENS1_10collective13CollectiveMmaINS1_34MainloopSm90TmaGmmaWarpSpecializedILi7ENS5_IJNS4_1CILi1EEESB_SB_EEENS1_32KernelTmaWarpSpecializedPingpongEEENS5_IJNSA_ILi64EEESF_SF_EEENS_6half_tENS5_IJlSB_lEEESH_SI_NS4_8TiledMMAINS4_8MMA_AtomIJNS4_4SM904GMMA25MMA_64x64x16_F32F16F16_SSILNSM_5MajorE0ELSO_0ELNSM_7ScaleInE1ELSP_1EEEEEENS4_6LayoutISC_NS5_IJNSA_ILi0EEEST_ST_EEEEENS5_IJNS4_10UnderscoreESW_SW_EEEEENS4_13SM90_TMA_LOADENS4_14ComposedLayoutINS4_7SwizzleILi3ELi4ELi3EEENS4_18smem_ptr_flag_bitsILi16EEENSS_INS5_IJNSA_ILi8EEESF_EEENS5_IJSF_SB_EEEEEEEvNS4_8identityESZ_S19_vS1A_EENS_8epilogue10collective6detail29Sm90TmaWarpSpecializedAdapterINS1D_15DefaultEpilogueISH_SI_SI_NS1C_6thread17LinearCombinationISH_Li1EffLNS1H_9ScaleType4KindE0ELNS_15FloatRoundStyleE2ESH_EENS1_15EpilogueDefaultEEEEEvvEEEEvNT_6ParamsE,@function
        .size           _ZN7cutlass13device_kernelINS_4gemm6kernel13GemmUniversalIN4cute5tupleIJiiiiEEENS1_10collective13CollectiveMmaINS1_34MainloopSm90TmaGmmaWarpSpecializedILi7ENS5_IJNS4_1CILi1EEESB_SB_EEENS1_32KernelTmaWarpSpecializedPingpongEEENS5_IJNSA_ILi64EEESF_SF_EEENS_6half_tENS5_IJlSB_lEEESH_SI_NS4_8TiledMMAINS4_8MMA_AtomIJNS4_4SM904GMMA25MMA_64x64x16_F32F16F16_SSILNSM_5MajorE0ELSO_0ELNSM_7ScaleInE1ELSP_1EEEEEENS4_6LayoutISC_NS5_IJNSA_ILi0EEEST_ST_EEEEENS5_IJNS4_10UnderscoreESW_SW_EEEEENS4_13SM90_TMA_LOADENS4_14ComposedLayoutINS4_7SwizzleILi3ELi4ELi3EEENS4_18smem_ptr_flag_bitsILi16EEENSS_INS5_IJNSA_ILi8EEESF_EEENS5_IJSF_SB_EEEEEEEvNS4_8identityESZ_S19_vS1A_EENS_8epilogue10collective6detail29Sm90TmaWarpSpecializedAdapterINS1D_15DefaultEpilogueISH_SI_SI_NS1C_6thread17LinearCombinationISH_Li1EffLNS1H_9ScaleType4KindE0ELNS_15FloatRoundStyleE2ESH_EENS1_15EpilogueDefaultEEEEEvvEEEEvNT_6ParamsE,(.L_x_139 - _ZN7cutlass13device_kernelINS_4gemm6kernel13GemmUniversalIN4cute5tupleIJiiiiEEENS1_10collective13CollectiveMmaINS1_34MainloopSm90TmaGmmaWarpSpecializedILi7ENS5_IJNS4_1CILi1EEESB_SB_EEENS1_32KernelTmaWarpSpecializedPingpongEEENS5_IJNSA_ILi64EEESF_SF_EEENS_6half_tENS5_IJlSB_lEEESH_SI_NS4_8TiledMMAINS4_8MMA_AtomIJNS4_4SM904GMMA25MMA_64x64x16_F32F16F16_SSILNSM_5MajorE0ELSO_0ELNSM_7ScaleInE1ELSP_1EEEEEENS4_6LayoutISC_NS5_IJNSA_ILi0EEEST_ST_EEEEENS5_IJNS4_10UnderscoreESW_SW_EEEEENS4_13SM90_TMA_LOADENS4_14ComposedLayoutINS4_7SwizzleILi3ELi4ELi3EEENS4_18smem_ptr_flag_bitsILi16EEENSS_INS5_IJNSA_ILi8EEESF_EEENS5_IJSF_SB_EEEEEEEvNS4_8identityESZ_S19_vS1A_EENS_8epilogue10collective6detail29Sm90TmaWarpSpecializedAdapterINS1D_15DefaultEpilogueISH_SI_SI_NS1C_6thread17LinearCombinationISH_Li1EffLNS1H_9ScaleType4KindE0ELNS_15FloatRoundStyleE2ESH_EENS1_15EpilogueDefaultEEEEEvvEEEEvNT_6ParamsE)
        .other          _ZN7cutlass13device_kernelINS_4gemm6kernel13GemmUniversalIN4cute5tupleIJiiiiEEENS1_10collective13CollectiveMmaINS1_34MainloopSm90TmaGmmaWarpSpecializedILi7ENS5_IJNS4_1CILi1EEESB_SB_EEENS1_32KernelTmaWarpSpecializedPingpongEEENS5_IJNSA_ILi64EEESF_SF_EEENS_6half_tENS5_IJlSB_lEEESH_SI_NS4_8TiledMMAINS4_8MMA_AtomIJNS4_4SM904GMMA25MMA_64x64x16_F32F16F16_SSILNSM_5MajorE0ELSO_0ELNSM_7ScaleInE1ELSP_1EEEEEENS4_6LayoutISC_NS5_IJNSA_ILi0EEEST_ST_EEEEENS5_IJNS4_10UnderscoreESW_SW_EEEEENS4_13SM90_TMA_LOADENS4_14ComposedLayoutINS4_7SwizzleILi3ELi4ELi3EEENS4_18smem_ptr_flag_bitsILi16EEENSS_INS5_IJNSA_ILi8EEESF_EEENS5_IJSF_SB_EEEEEEEvNS4_8identityESZ_S19_vS1A_EENS_8epilogue10collective6detail29Sm90TmaWarpSpecializedAdapterINS1D_15DefaultEpilogueISH_SI_SI_NS1C_6thread17LinearCombinationISH_Li1EffLNS1H_9ScaleType4KindE0ELNS_15FloatRoundStyleE2ESH_EENS1_15EpilogueDefaultEEEEEvvEEEEvNT_6ParamsE,@"STO_CUDA_ENTRY STV_DEFAULT"
_ZN7cutlass13device_kernelINS_4gemm6kernel13GemmUniversalIN4cute5tupleIJiiiiEEENS1_10collective13CollectiveMmaINS1_34MainloopSm90TmaGmmaWarpSpecializedILi7ENS5_IJNS4_1CILi1EEESB_SB_EEENS1_32KernelTmaWarpSpecializedPingpongEEENS5_IJNSA_ILi64EEESF_SF_EEENS_6half_tENS5_IJlSB_lEEESH_SI_NS4_8TiledMMAINS4_8MMA_AtomIJNS4_4SM904GMMA25MMA_64x64x16_F32F16F16_SSILNSM_5MajorE0ELSO_0ELNSM_7ScaleInE1ELSP_1EEEEEENS4_6LayoutISC_NS5_IJNSA_ILi0EEEST_ST_EEEEENS5_IJNS4_10UnderscoreESW_SW_EEEEENS4_13SM90_TMA_LOADENS4_14ComposedLayoutINS4_7SwizzleILi3ELi4ELi3EEENS4_18smem_ptr_flag_bitsILi16EEENSS_INS5_IJNSA_ILi8EEESF_EEENS5_IJSF_SB_EEEEEEEvNS4_8identityESZ_S19_vS1A_EENS_8epilogue10collective6detail29Sm90TmaWarpSpecializedAdapterINS1D_15DefaultEpilogueISH_SI_SI_NS1C_6thread17LinearCombinationISH_Li1EffLNS1H_9ScaleType4KindE0ELNS_15FloatRoundStyleE2ESH_EENS1_15EpilogueDefaultEEEEEvvEEEEvNT_6ParamsE:
[----:B------:R-:W0:Y:S02]  /*0000*/  LDC R1, c[0x0][0x28] ;  /* 0x00000a00ff017b82 */ /* 0x000e240000000800 */
[----:B0-----:R-:W-:Y:S01]  /*0010*/  VIADD R1, R1, 0xfffffff8 ;  /* 0xfffffff801017836 */ /* 0x001fe20000000000 */
[----:B------:R-:W0:Y:S01]  /*0020*/  S2R R4, SR_TID.X ;  /* 0x0000000000047919 */ /* 0x000e220000002100 */
[----:B------:R-:W-:Y:S01]  /*0030*/  ELECT P0, URZ, PT ;  /* 0x00000000003f782f */ /* 0x000fe20003800000 */
[----:B------:R-:W-:Y:S01]  /*0040*/  BSSY B0, `(.L_x_0) ;  /* 0x000000f000007945 */ /* 0x000fe20003800000 */
[--C-:B0-----:R-:W-:Y:S02]  /*0050*/  SHF.R.U32.HI R0, RZ, 0x5, R4.reuse ;  /* 0x00000005ff007819 */ /* 0x101fe40000011604 */
[----:B------:R-:W-:-:S03]  /*0060*/  SHF.R.U32.HI R5, RZ, 0x7, R4 ;  /* 0x00000007ff057819 */ /* 0x000fc60000011604 */
[----:B------:R-:W0:Y:S04]  /*0070*/  SHFL.IDX PT, R2, R0, RZ, 0x1f ;  /* 0x00001fff00027589 */ /* 0x000e2800000e0000 */
[----:B------:R1:W2:Y:S01]  /*0080*/  SHFL.IDX PT, R8, R5, RZ, 0x1f ;  /* 0x00001fff05087589 */ /* 0x0002a200000e0000 */
[----:B0-----:R-:W-:-:S13]  /*0090*/  ISETP.NE.OR P0, PT, R2, RZ, !P0 ;  /* 0x000000ff0200720c */ /* 0x001fda0004705670 */
[----:B-12---:R-:W-:Y:S05]  /*00a0*/  @P0 BRA `(.L_x_1) ;  /* 0x0000000000200947 */ /* 0x006fea0003800000 */
[----:B------:R-:W-:Y:S02]  /*00b0*/  ULDC.64 UR4, c[0x0][0x198] ;  /* 0x0000660000047ab9 */ /* 0x000fe40000000a00 */
[----:B------:R-:W-:Y:S02]  /*00c0*/  UIADD3 UR6, UP0, UR4, 0xf0, URZ ;  /* 0x000000f004067890 */ /* 0x000fe4000ff1e03f */
[----:B------:R-:W-:Y:S02]  /*00d0*/  UIADD3 UR4, UP1, UR4, 0x1f0, URZ ;  /* 0x000001f004047890 */ /* 0x000fe4000ff3e03f */
[----:B------:R-:W-:Y:S02]  /*00e0*/  UIADD3.X UR7, URZ, UR5, URZ, UP0, !UPT ;  /* 0x000000053f077290 */ /* 0x000fe400087fe43f */
[----:B------:R-:W-:-:S07]  /*00f0*/  UIADD3.X UR5, URZ, UR5, URZ, UP1, !UPT ;  /* 0x000000053f057290 */ /* 0x000fce0008ffe43f */
[----:B------:R0:W-:Y:S02]  /*0100*/  UTMACCTL.PF [UR6] ;  /* 0x00000000060079b9 */ /* 0x0001e40008040000 */
[----:B------:R0:W-:Y:S02]  /*0110*/  UTMACCTL.PF [UR4] ;  /* 0x00000000040079b9 */ /* 0x0001e40008040000 */
[----:B0-----:R-:W-:Y:S01]  /*0120*/  NOP ;  /* 0x0000000000007918 */ /* 0x001fe20000000000 */
.L_x_1:
[----:B------:R-:W-:Y:S05]  /*0130*/  BSYNC B0 ;  /* 0x0000000000007941 */ /* 0x000fea0003800000 */
.L_x_0:
[----:B------:R-:W0:Y:S02]  /*0140*/  SHFL.IDX PT, R3, R0, RZ, 0x1f ;  /* 0x00001fff00037589 */ /* 0x000e2400000e0000 */
[----:B0-----:R-:W-:-:S13]  /*0150*/  ISETP.NE.AND P0, PT, R3, RZ, PT ;  /* 0x000000ff0300720c */ /* 0x001fda0003f05270 */
[----:B------:R-:W-:Y:S05]  /*0160*/  @P0 BRA `(.L_x_2) ;  /* 0x0000000000700947 */ /* 0x000fea0003800000 */
[----:B------:R-:W0:Y:S01]  /*0170*/  S2UR UR8, SR_CgaCtaId ;  /* 0x00000000000879c3 */ /* 0x000e220000008800 */
[----:B------:R-:W-:Y:S01]  /*0180*/  UMOV UR4, 0x400 ;  /* 0x0000040000047882 */ /* 0x000fe20000000000 */
[----:B------:R-:W-:Y:S01]  /*0190*/  UMOV UR5, 0x1 ;  /* 0x0000000100057882 */ /* 0x000fe20000000000 */
[----:B------:R-:W-:Y:S01]  /*01a0*/  UMOV UR6, 0x80 ;  /* 0x0000008000067882 */ /* 0x000fe20000000000 */
[----:B------:R-:W-:Y:S01]  /*01b0*/  ELECT P0, URZ, PT ;  /* 0x00000000003f782f */ /* 0x000fe20003800000 */
[----:B------:R-:W-:-:S04]  /*01c0*/  UIADD3 UR6, -UR6, 0x100000, URZ ;  /* 0x0010000006067890 */ /* 0x000fc8000fffe13f */
[----:B------:R-:W-:Y:S02]  /*01d0*/  USHF.L.U32 UR7, UR6, 0xb, URZ ;  /* 0x0000000b06077899 */ /* 0x000fe4000800063f */
[----:B------:R-:W-:Y:S02]  /*01e0*/  USHF.L.U32 UR6, UR6, 0x1, URZ ;  /* 0x0000000106067899 */ /* 0x000fe4000800063f */
[----:B0-----:R-:W-:Y:S02]  /*01f0*/  ULEA UR8, UR8, UR4, 0x18 ;  /* 0x0000000408087291 */ /* 0x001fe4000f8ec03f */
[----:B------:R-:W-:-:S04]  /*0200*/  UIADD3 UR4, -UR5, 0x100000, URZ ;  /* 0x0010000005047890 */ /* 0x000fc8000fffe13f */
[----:B------:R-:W-:Y:S02]  /*0210*/  USHF.L.U32 UR5, UR4, 0xb, URZ ;  /* 0x0000000b04057899 */ /* 0x000fe4000800063f */
[----:B------:R-:W-:Y:S01]  /*0220*/  USHF.L.U32 UR4, UR4, 0x1, URZ ;  /* 0x0000000104047899 */ /* 0x000fe2000800063f */
[----:B------:R-:W0:Y:S11]  /*0230*/  FENCE.VIEW.ASYNC.S ;  /* 0x00000000000073c6 */ /* 0x000e360000000000 */
[----:B0-----:R0:W1:Y:S01]  /*0240*/  SYNCS.EXCH.64 URZ, [UR8], UR4 ;  /* 0x00000004083f75b2 */ /* 0x0010620008000100 */
[----:B------:R0:W2:Y:S01]  /*0250*/  SYNCS.EXCH.64 URZ, [UR8+0x38], UR6 ;  /* 0x00003806083f75b2 */ /* 0x0000a20008000100 */
[----:B------:R0:W3:Y:S01]  /*0260*/  SYNCS.EXCH.64 URZ, [UR8+0x8], UR4 ;  /* 0x00000804083f75b2 */ /* 0x0000e20008000100 */
[----:B------:R0:W4:Y:S01]  /*0270*/  SYNCS.EXCH.64 URZ, [UR8+0x40], UR6 ;  /* 0x00004006083f75b2 */ /* 0x0001220008000100 */
[----:B------:R0:W0:Y:S01]  /*0280*/  SYNCS.EXCH.64 URZ, [UR8+0x10], UR4 ;  /* 0x00001004083f75b2 */ /* 0x0000220008000100 */
        /* <DEDUP_REMOVED lines=9> */
[----:B------:R-:W-:Y:S01]  /*0320*/  NOP ;  /* 0x0000000000007918 */ /* 0x000fe20000000000 */
.L_x_2:
[----:B------:R-:W5:Y:S01]  /*0330*/  SHFL.IDX PT, R6, R0, RZ, 0x1f ;  /* 0x00001fff00067589 */ /* 0x000f6200000e0000 */
[----:B------:R-:W-:Y:S01]  /*0340*/  ELECT P0, URZ, PT ;  /* 0x00000000003f782f */ /* 0x000fe20003800000 */
[----:B------:R-:W-:Y:S01]  /*0350*/  NOP ;  /* 0x0000000000007918 */ /* 0x000fe20000000000 */
[----:B------:R-:W-:Y:S01]  /*0360*/  ELECT P1, URZ, PT ;  /* 0x00000000003f782f */ /* 0x000fe20003820000 */
[----:B------:R-:W1:Y:S01]  /*0370*/  SHFL.IDX PT, R3, R0, RZ, 0x1f ;  /* 0x00001fff00037589 */ /* 0x000e6200000e0000 */
[----:B0-----:R-:W-:Y:S01]  /*0380*/  UMOV UR4, 0x20 ;  /* 0x0000002000047882 */ /* 0x001fe20000000000 */
[----:B------:R-:W-:Y:S01]  /*0390*/  UMOV UR11, 0x80 ;  /* 0x00000080000b7882 */ /* 0x000fe20000000000 */
[----:B------:R-:W-:Y:S01]  /*03a0*/  NOP ;  /* 0x0000000000007918 */ /* 0x000fe20000000000 */
[C---:B------:R-:W-:Y:S01]  /*03b0*/  VIADD R33, R8.reuse, 0xffffffff ;  /* 0xffffffff08217836 */ /* 0x040fe20000000000 */
[----:B------:R-:W0:Y:S01]  /*03c0*/  SHFL.IDX PT, R5, R5, RZ, 0x1f ;  /* 0x00001fff05057589 */ /* 0x000e2200000e0000 */
[----:B------:R-:W-:Y:S01]  /*03d0*/  ULDC.64 UR36, c[0x0][0x208] ;  /* 0x0000820000247ab9 */ /* 0x000fe20000000a00 */
[----:B------:R-:W-:-:S02]  /*03e0*/  ISETP.NE.AND P2, PT, R8, RZ, PT ;  /* 0x000000ff0800720c */ /* 0x000fc40003f45270 */
[----:B------:R-:W-:Y:S02]  /*03f0*/  ISETP.GE.U32.AND P3, PT, R33, 0x2, PT ;  /* 0x000000022100780c */ /* 0x000fe40003f66070 */
[----:B-----5:R-:W-:Y:S02]  /*0400*/  ISETP.NE.OR P0, PT, R6, RZ, !P0 ;  /* 0x000000ff0600720c */ /* 0x020fe40004705670 */
[----:B-1----:R-:W-:Y:S02]  /*0410*/  ISETP.NE.OR P1, PT, R3, RZ, !P1 ;  /* 0x000000ff0300720c */ /* 0x002fe40004f25670 */
[----:B------:R-:W-:-:S04]  /*0420*/  SHF.R.S32.HI R3, RZ, 0x1f, R2 ;  /* 0x0000001fff037819 */ /* 0x000fc80000011402 */
[----:B------:R-:W-:-:S05]  /*0430*/  LEA.HI R3, R3, R2, RZ, 0x2 ;  /* 0x0000000203037211 */ /* 0x000fca00078f10ff */
[----:B------:R-:W-:Y:S01]  /*0440*/  VOTEU.ALL UP0, P0 ;  /* 0x00000000003f7886 */ /* 0x000fe20000000000 */
[----:B------:R-:W-:Y:S01]  /*0450*/  LOP3.LUT R3, R3, 0xfffffffc, RZ, 0xc0, !PT ;  /* 0xfffffffc03037812 */ /* 0x000fe200078ec0ff */
[----:B------:R-:W-:-:S03]  /*0460*/  VOTEU.ALL UP1, P1 ;  /* 0x00000000003f7886 */ /* 0x000fc60000820000 */
[----:B------:R-:W1:Y:S01]  /*0470*/  @!UP0 S2UR UR7, SR_CgaCtaId ;  /* 0x00000000000789c3 */ /* 0x000e620000008800 */
[----:B------:R-:W-:Y:S01]  /*0480*/  @!UP0 UMOV UR6, 0x400 ;  /* 0x0000040000068882 */ /* 0x000fe20000000000 */
[----:B------:R-:W-:-:S04]  /*0490*/  @!UP0 UIADD3 UR4, -UR4, 0x100000, URZ ;  /* 0x0010000004048890 */ /* 0x000fc8000fffe13f */
[----:B------:R-:W-:Y:S02]  /*04a0*/  @!UP0 USHF.L.U32 UR5, UR4, 0xb, URZ ;  /* 0x0000000b04058899 */ /* 0x000fe4000800063f */
[----:B------:R-:W-:Y:S01]  /*04b0*/  @!UP0 USHF.L.U32 UR4, UR4, 0x1, URZ ;  /* 0x0000000104048899 */ /* 0x000fe2000800063f */
[----:B------:R-:W-:Y:S01]  /*04c0*/  IMAD.IADD R0, R2, 0x1, -R3 ;  /* 0x0000000102007824 */ /* 0x000fe200078e0a03 */
[----:B------:R-:W-:Y:S01]  /*04d0*/  @!UP1 UMOV UR9, 0x400 ;  /* 0x0000040000099882 */ /* 0x000fe20000000000 */
[----:B------:R-:W-:Y:S01]  /*04e0*/  VOTEU.ALL UP2, P1 ;  /* 0x00000000003f7886 */ /* 0x000fe20000840000 */
[----:B------:R-:W-:Y:S01]  /*04f0*/  VOTEU.ALL UP3, P1 ;  /* 0x00000000003f7886 */ /* 0x000fe20000860000 */
[----:B------:R-:W-:Y:S01]  /*0500*/  VOTEU.ALL UP4, P1 ;  /* 0x00000000003f7886 */ /* 0x000fe20000880000 */
[----:B------:R-:W5:Y:S01]  /*0510*/  @!UP1 S2UR UR10, SR_CgaCtaId ;  /* 0x00000000000a99c3 */ /* 0x000f620000008800 */
[----:B------:R-:W-:Y:S01]  /*0520*/  VOTEU.ALL UP5, P1 ;  /* 0x00000000003f7886 */ /* 0x000fe200008a0000 */
[----:B------:R-:W-:-:S04]  /*0530*/  SHF.R.S32.HI R3, RZ, 0x1f, R4 ;  /* 0x0000001fff037819 */ /* 0x000fc80000011404 */
[----:B------:R-:W-:-:S04]  /*0540*/  LEA.HI R3, R3, R4, RZ, 0x7 ;  /* 0x0000000403037211 */ /* 0x000fc800078f38ff */
[----:B------:R-:W-:-:S05]  /*0550*/  LOP3.LUT R3, R3, 0xffffff80, RZ, 0xc0, !PT ;  /* 0xffffff8003037812 */ /* 0x000fca00078ec0ff */
[----:B------:R-:W-:Y:S01]  /*0560*/  IMAD.IADD R3, R4, 0x1, -R3 ;  /* 0x0000000104037824 */ /* 0x000fe200078e0a03 */
[----:B-1----:R-:W-:Y:S02]  /*0570*/  @!UP0 ULEA UR8, UR7, UR6, 0x18 ;  /* 0x0000000607088291 */ /* 0x002fe4000f8ec03f */
[----:B------:R-:W-:-:S04]  /*0580*/  @!UP1 UIADD3 UR6, -UR11, 0x100000, URZ ;  /* 0x001000000b069890 */ /* 0x000fc8000fffe13f */
[----:B------:R-:W-:Y:S02]  /*0590*/  @!UP1 USHF.L.U32 UR7, UR6, 0xb, URZ ;  /* 0x0000000b06079899 */ /* 0x000fe4000800063f */
[----:B------:R-:W-:Y:S01]  /*05a0*/  @!UP1 USHF.L.U32 UR6, UR6, 0x1, URZ ;  /* 0x0000000106069899 */ /* 0x000fe2000800063f */
[----:B------:R-:W-:Y:S01]  /*05b0*/  VOTEU.ALL UP0, P0 ;  /* 0x00000000003f7886 */ /* 0x000fe20000000000 */
[----:B-----5:R-:W-:Y:S01]  /*05c0*/  @!UP1 ULEA UR9, UR10, UR9, 0x18 ;  /* 0x000000090a099291 */ /* 0x020fe2000f8ec03f */
[----:B------:R-:W-:Y:S02]  /*05d0*/  VOTEU.ALL UP1, P0 ;  /* 0x00000000003f7886 */ /* 0x000fe40000020000 */
[----:B------:R-:W-:Y:S01]  /*05e0*/  ULDC.64 UR10, c[0x0][0x598] ;  /* 0x00016600000a7ab9 */ /* 0x000fe20000000a00 */
[----:B------:R-:W-:Y:S01]  /*05f0*/  ISETP.NE.AND P0, PT, R0, 0x3, PT ;  /* 0x000000030000780c */ /* 0x000fe20003f05270 */
[----:B------:R-:W1:Y:S02]  /*0600*/  FENCE.VIEW.ASYNC.S ;  /* 0x00000000000073c6 */ /* 0x000e640000000000 */
[----:B-1----:R1:W2:Y:S01]  /*0610*/  @!UP0 SYNCS.EXCH.64 URZ, [UR8+0xa0], UR4 ;  /* 0x0000a004083f85b2 */ /* 0x0022a20008000100 */
[----:B------:R-:W-:-:S02]  /*0620*/  ISETP.NE.U32.AND P1, PT, RZ, UR10, PT ;  /* 0x0000000aff007c0c */ /* 0x000fc4000bf25070 */
[----:B------:R-:W-:Y:S02]  /*0630*/  ISETP.EQ.OR P0, PT, R0, RZ, !P0 ;  /* 0x000000ff0000720c */ /* 0x000fe40004702670 */
[----:B------:R-:W-:Y:S02]  /*0640*/  ISETP.NE.AND.EX P1, PT, RZ, UR11, PT, P1 ;  /* 0x0000000bff007c0c */ /* 0x000fe4000bf25310 */
[----:B------:R-:W-:-:S04]  /*0650*/  ISETP.EQ.AND P0, PT, R8, RZ, P0 ;  /* 0x000000ff0800720c */ /* 0x000fc80000702270 */
[----:B------:R-:W-:-:S04]  /*0660*/  SEL R16, RZ, 0x1, !P0 ;  /* 0x00000001ff107807 */ /* 0x000fc80004000000 */
[----:B------:R-:W-:Y:S01]  /*0670*/  SEL R16, R16, 0x2, P3 ;  /* 0x0000000210107807 */ /* 0x000fe20001800000 */
[----:B------:R1:W2:Y:S01]  /*0680*/  @!UP1 SYNCS.EXCH.64 URZ, [UR8+0xa8], UR4 ;  /* 0x0000a804083f95b2 */ /* 0x0002a20008000100 */
[----:B------:R-:W-:Y:S01]  /*0690*/  NOP ;  /* 0x0000000000007918 */ /* 0x000fe20000000000 */
[----:B------:R1:W2:Y:S01]  /*06a0*/  @!UP2 SYNCS.EXCH.64 URZ, [UR9+0x80], UR6 ;  /* 0x00008006093fa5b2 */ /* 0x0002a20008000100 */
[----:B------:R1:W2:Y:S01]  /*06b0*/  @!UP3 SYNCS.EXCH.64 URZ, [UR9+0x88], UR6 ;  /* 0x00008806093fb5b2 */ /* 0x0002a20008000100 */
[----:B------:R1:W2:Y:S01]  /*06c0*/  @!UP4 SYNCS.EXCH.64 URZ, [UR9+0x90], UR6 ;  /* 0x00009006093fc5b2 */ /* 0x0002a20008000100 */
[----:B------:R1:W2:Y:S01]  /*06d0*/  @!UP5 SYNCS.EXCH.64 URZ, [UR9+0x98], UR6 ;  /* 0x00009806093fd5b2 */ /* 0x0002a20008000100 */
[----:B------:R-:W-:Y:S01]  /*06e0*/  NOP ;  /* 0x0000000000007918 */ /* 0x000fe20000000000 */
[----:B--234-:R-:W-:Y:S06]  /*06f0*/  BAR.SYNC.DEFER_BLOCKING 0x0 ;  /* 0x0000000000007b1d */ /* 0x01cfec0000010000 */
[----:B01----:R-:W-:Y:S05]  /*0700*/  @!P1 BRA `(.L_x_3) ;  /* 0x00000000001c9947 */ /* 0x003fea0003800000 */
[----:B------:R-:W0:Y:S02]  /*0710*/  LDC.64 R6, c[0x0][0x598] ;  /* 0x00016600ff067b82 */ /* 0x000e240000000a00 */
[----:B0-----:R-:W2:Y:S02]  /*0720*/  LDG.E.64 R6, desc[UR36][R6.64] ;  /* 0x0000002406067981 */ /* 0x001ea4000c1e1b00 */
[----:B--2---:R-:W-:-:S04]  /*0730*/  ISETP.NE.U32.AND P0, PT, R6, RZ, PT ;  /* 0x000000ff0600720c */ /* 0x004fc80003f05070 */
[----:B------:R-:W-:-:S13]  /*0740*/  ISETP.NE.AND.EX P0, PT, R7, RZ, PT, P0 ;  /* 0x000000ff0700720c */ /* 0x000fda0003f05300 */
[----:B------:R-:W-:Y:S05]  /*0750*/  @!P0 BRA `(.L_x_3) ;  /* 0x0000000000088947 */ /* 0x000fea0003800000 */
[----:B------:R1:W5:Y:S01]  /*0760*/  LD.E R56, desc[UR36][R6.64] ;  /* 0x0000002406387980 */ /* 0x000362000c101900 */
[----:B------:R-:W-:Y:S05]  /*0770*/  BRA `(.L_x_4) ;  /* 0x0000000000247947 */ /* 0x000fea0003800000 */
.L_x_3:
[----:B------:R-:W-:Y:S02]  /*0780*/  ULDC.64 UR4, c[0x0][0x588] ;  /* 0x0001620000047ab9 */ /* 0x000fe40000000a00 */
[----:B------:R-:W-:-:S04]  /*0790*/  ISETP.NE.U32.AND P0, PT, RZ, UR4, PT ;  /* 0x00000004ff007c0c */ /* 0x000fc8000bf05070 */
[----:B------:R-:W-:-:S13]  /*07a0*/  ISETP.NE.AND.EX P0, PT, RZ, UR5, PT, P0 ;  /* 0x00000005ff007c0c */ /* 0x000fda000bf05300 */
[----:B------:R-:W-:Y:S05]  /*07b0*/  @!P0 BRA `(.L_x_5) ;  /* 0x00000000000c8947 */ /* 0x000fea0003800000 */
[----:B------:R-:W0:Y:S02]  /*07c0*/  LDC.64 R56, c[0x0][0x588] ;  /* 0x00016200ff387b82 */ /* 0x000e240000000a00 */
[----:B0-----:R0:W5:Y:S01]  /*07d0*/  LDG.E R56, desc[UR36][R56.64] ;  /* 0x0000002438387981 */ /* 0x001162000c1e1900 */
[----:B------:R-:W-:Y:S05]  /*07e0*/  BRA `(.L_x_4) ;  /* 0x0000000000087947 */ /* 0x000fea0003800000 */
.L_x_5:
[----:B------:R-:W-:Y:S02]  /*07f0*/  ULDC UR4, c[0x0][0x580] ;  /* 0x0001600000047ab9 */ /* 0x000fe40000000800 */
[----:B------:R-:W-:-:S07]  /*0800*/  IMAD.U32 R56, RZ, RZ, UR4 ;  /* 0x00000004ff387e24 */ /* 0x000fce000f8e00ff */
.L_x_4:
[----:B------:R-:W-:Y:S02]  /*0810*/  ULDC.64 UR4, c[0x0][0x5a0] ;  /* 0x0001680000047ab9 */ /* 0x000fe40000000a00 */
[----:B------:R-:W-:-:S04]  /*0820*/  ISETP.NE.U32.AND P0, PT, RZ, UR4, PT ;  /* 0x00000004ff007c0c */ /* 0x000fc8000bf05070 */
[----:B------:R-:W-:-:S13]  /*0830*/  ISETP.NE.AND.EX P0, PT, RZ, UR5, PT, P0 ;  /* 0x00000005ff007c0c */ /* 0x000fda000bf05300 */
[----:B------:R-:W-:Y:S05]  /*0840*/  @!P0 BRA `(.L_x_6) ;  /* 0x00000000001c8947 */ /* 0x000fea0003800000 */
[----:B-1----:R-:W1:Y:S02]  /*0850*/  LDC.64 R6, c[0x0][0x5a0] ;  /* 0x00016800ff067b82 */ /* 0x002e640000000a00 */
[----:B-1----:R-:W2:Y:S02]  /*0860*/  LDG.E.64 R6, desc[UR36][R6.64] ;  /* 0x0000002406067981 */ /* 0x002ea4000c1e1b00 */
[----:B--2---:R-:W-:-:S04]  /*0870*/  ISETP.NE.U32.AND P0, PT, R6, RZ, PT ;  /* 0x000000ff0600720c */ /* 0x004fc80003f05070 */
[----:B------:R-:W-:-:S13]  /*0880*/  ISETP.NE.AND.EX P0, PT, R7, RZ, PT, P0 ;  /* 0x000000ff0700720c */ /* 0x000fda0003f05300 */
[----:B------:R-:W-:Y:S05]  /*0890*/  @!P0 BRA `(.L_x_6) ;  /* 0x0000000000088947 */ /* 0x000fea0003800000 */
[----:B0-----:R2:W5:Y:S01]  /*08a0*/  LD.E R57, desc[UR36][R6.64] ;  /* 0x0000002406397980 */ /* 0x001562000c101900 */
[----:B------:R-:W-:Y:S05]  /*08b0*/  BRA `(.L_x_7) ;  /* 0x0000000000247947 */ /* 0x000fea0003800000 */
.L_x_6:
[----:B------:R-:W-:Y:S02]  /*08c0*/  ULDC.64 UR4, c[0x0][0x590] ;  /* 0x0001640000047ab9 */ /* 0x000fe40000000a00 */
[----:B------:R-:W-:-:S04]  /*08d0*/  ISETP.NE.U32.AND P0, PT, RZ, UR4, PT ;  /* 0x00000004ff007c0c */ /* 0x000fc8000bf05070 */
[----:B------:R-:W-:-:S13]  /*08e0*/  ISETP.NE.AND.EX P0, PT, RZ, UR5, PT, P0 ;  /* 0x00000005ff007c0c */ /* 0x000fda000bf05300 */
[----:B------:R-:W-:Y:S05]  /*08f0*/  @!P0 BRA `(.L_x_8) ;  /* 0x00000000000c8947 */ /* 0x000fea0003800000 */
[----:B-1----:R-:W0:Y:S02]  /*0900*/  LDC.64 R6, c[0x0][0x590] ;  /* 0x00016400ff067b82 */ /* 0x002e240000000a00 */
[----:B0-----:R0:W5:Y:S01]  /*0910*/  LDG.E R57, desc[UR36][R6.64] ;  /* 0x0000002406397981 */ /* 0x001162000c1e1900 */
[----:B------:R-:W-:Y:S05]  /*0920*/  BRA `(.L_x_7) ;  /* 0x0000000000087947 */ /* 0x000fea0003800000 */
.L_x_8:
[----:B------:R-:W-:Y:S02]  /*0930*/  ULDC UR4, c[0x0][0x584] ;  /* 0x0001610000047ab9 */ /* 0x000fe40000000800 */
[----:B0-----:R-:W-:-:S07]  /*0940*/  IMAD.U32 R57, RZ, RZ, UR4 ;  /* 0x00000004ff397e24 */ /* 0x001fce000f8e00ff */
.L_x_7:
[----:B------:R-:W3:Y:S01]  /*0950*/  LDC R2, c[0x0][0x65c] ;  /* 0x00019700ff027b82 */ /* 0x000ee20000000800 */
[----:B------:R-:W4:Y:S01]  /*0960*/  S2R R14, SR_CTAID.Y ;  /* 0x00000000000e7919 */ /* 0x000f220000002600 */
[----:B------:R-:W-:Y:S01]  /*0970*/  ULDC UR6, c[0x0][0x28c] ;  /* 0x0000a30000067ab9 */ /* 0x000fe20000000800 */
[----:B------:R-:W-:Y:S01]  /*0980*/  ISETP.NE.AND P0, PT, R8, 0x2, PT ;  /* 0x000000020800780c */ /* 0x000fe20003f05270 */
[----:B------:R-:W-:Y:S01]  /*0990*/  UIADD3 UR6, UR6, 0x3f, URZ ;  /* 0x0000003f06067890 */ /* 0x000fe2000fffe03f */
[----:B012---:R-:W0:Y:S01]  /*09a0*/  S2R R6, SR_CTAID.X ;  /* 0x0000000000067919 */ /* 0x007e220000002500 */
[----:B------:R-:W-:Y:S01]  /*09b0*/  IMAD.MOV.U32 R7, RZ, RZ, RZ ;  /* 0x000000ffff077224 */ /* 0x000fe200078e00ff */
[----:B------:R-:W-:Y:S01]  /*09c0*/  UMOV UR38, URZ ;  /* 0x0000003f00267c82 */ /* 0x000fe20008000000 */
[----:B------:R-:W-:Y:S01]  /*09d0*/  USHF.R.S32.HI UR7, URZ, 0x1f, UR6 ;  /* 0x0000001f3f077899 */ /* 0x000fe20008011406 */
[----:B------:R-:W-:Y:S01]  /*09e0*/  UMOV UR39, URZ ;  /* 0x0000003f00277c82 */ /* 0x000fe20008000000 */
[----:B------:R-:W-:-:S02]  /*09f0*/  ULDC.64 UR8, c[0x0][0x650] ;  /* 0x0001940000087ab9 */ /* 0x000fc40000000a00 */
[----:B------:R-:W-:-:S04]  /*0a00*/  ULEA.HI UR7, UR7, UR6, URZ, 0x6 ;  /* 0x0000000607077291 */ /* 0x000fc8000f8f303f */
[----:B------:R-:W-:Y:S01]  /*0a10*/  USHF.R.S32.HI UR40, URZ, 0x6, UR7 ;  /* 0x000000063f287899 */ /* 0x000fe20008011407 */
[----:B---3--:R-:W-:-:S13]  /*0a20*/  ISETP.NE.AND P1, PT, R2, 0x1, PT ;  /* 0x000000010200780c */ /* 0x008fda0003f25270 */
[----:B------:R-:W0:Y:S01]  /*0a30*/  @P1 LDC R19, c[0x0][0x10] ;  /* 0x00000400ff131b82 */ /* 0x000e220000000800 */
[----:B----4-:R-:W-:Y:S02]  /*0a40*/  @P1 IMAD.MOV.U32 R8, RZ, RZ, R14 ;  /* 0x000000ffff081224 */ /* 0x010fe400078e000e */
[----:B------:R-:W-:Y:S02]  /*0a50*/  @P1 IMAD.MOV.U32 R9, RZ, RZ, RZ ;  /* 0x000000ffff091224 */ /* 0x000fe400078e00ff */
[----:B------:R-:W-:-:S03]  /*0a60*/  @P1 IMAD.MOV.U32 R17, RZ, RZ, RZ ;  /* 0x000000ffff111224 */ /* 0x000fc600078e00ff */
[----:B------:R-:W1:Y:S01]  /*0a70*/  @!P1 LDC R11, c[0x0][0xc] ;  /* 0x00000300ff0b9b82 */ /* 0x000e620000000800 */
[----:B------:R-:W-:Y:S01]  /*0a80*/  ULDC UR4, c[0x0][0xc] ;  /* 0x0000030000047ab9 */ /* 0x000fe20000000800 */
[----:B------:R-:W-:Y:S02]  /*0a90*/  ULDC UR5, c[0x0][0x10] ;  /* 0x0000040000057ab9 */ /* 0x000fe40000000800 */
[----:B------:R-:W-:-:S04]  /*0aa0*/  UIMAD.WIDE.U32 UR4, UR4, UR5, URZ ;  /* 0x00000005040472a5 */ /* 0x000fc8000f8e003f */
[----:B------:R-:W2:Y:S01]  /*0ab0*/  LDC R2, c[0x0][0x14] ;  /* 0x00000500ff027b82 */ /* 0x000ea20000000800 */
[----:B0-----:R-:W-:-:S04]  /*0ac0*/  @P1 IMAD.WIDE.U32 R18, R6, R19, R8 ;  /* 0x0000001306121225 */ /* 0x001fc800078e0008 */
[----:B------:R-:W-:Y:S02]  /*0ad0*/  @P1 IMAD.IADD R17, R19, 0x1, R17 ;  /* 0x0000000113111824 */ /* 0x000fe400078e0211 */
[----:B-1----:R-:W-:-:S04]  /*0ae0*/  @!P1 IMAD.WIDE.U32 R8, R11, R14, R6 ;  /* 0x0000000e0b089225 */ /* 0x002fc800078e0006 */
[----:B------:R-:W-:Y:S02]  /*0af0*/  @!P1 IMAD.MOV.U32 R18, RZ, RZ, R8 ;  /* 0x000000ffff129224 */ /* 0x000fe400078e0008 */
[----:B------:R-:W-:Y:S02]  /*0b00*/  @!P1 IMAD.MOV.U32 R17, RZ, RZ, R9 ;  /* 0x000000ffff119224 */ /* 0x000fe400078e0009 */
[----:B--2---:R-:W-:-:S04]  /*0b10*/  IMAD.WIDE.U32 R12, R2, UR4, RZ ;  /* 0x00000004020c7c25 */ /* 0x004fc8000f8e00ff */
[----:B------:R-:W-:Y:S01]  /*0b20*/  IMAD R23, R2, UR5, RZ ;  /* 0x0000000502177c24 */ /* 0x000fe2000f8e02ff */
[----:B------:R0:W-:Y:S03]  /*0b30*/  STL.64 [R1], R12 ;  /* 0x0000000c01007387 */ /* 0x0001e60000100a00 */
[----:B------:R-:W-:Y:S01]  /*0b40*/  IMAD.IADD R23, R13, 0x1, R23 ;  /* 0x000000010d177824 */ /* 0x000fe200078e0217 */
[----:B------:R-:W-:Y:S06]  /*0b50*/  @P0 BRA `(.L_x_9) ;  /* 0x0000000000280947 */ /* 0x000fec0003800000 */
[----:B------:R-:W-:Y:S01]  /*0b60*/  UIMAD.WIDE.U32 UR4, UR40, 0x24924925, URZ ;  /* 0x24924925280478a5 */ /* 0x000fe2000f8e003f */
[----:B------:R-:W-:Y:S01]  /*0b70*/  IADD3 R18, P0, R18, R12, RZ ;  /* 0x0000000c12127210 */ /* 0x000fe20007f1e0ff */
[----:B------:R-:W-:Y:S02]  /*0b80*/  UISETP.GE.U32.AND UP0, UPT, UR40, 0x7, UPT ;  /* 0x000000072800788c */ /* 0x000fe4000bf06070 */
[----:B------:R-:W-:Y:S02]  /*0b90*/  UIADD3 UR4, -UR5, UR40, URZ ;  /* 0x0000002805047290 */ /* 0x000fe4000fffe13f */
[----:B------:R-:W-:Y:S01]  /*0ba0*/  IMAD.X R17, R23, 0x1, R17, P0 ;  /* 0x0000000117117824 */ /* 0x000fe200000e0611 */
[----:B------:R-:W-:Y:S01]  /*0bb0*/  UMOV UR39, URZ ;  /* 0x0000003f00277c82 */ /* 0x000fe20008000000 */
[----:B------:R-:W-:-:S04]  /*0bc0*/  ULEA.HI UR4, UR4, UR5, URZ, 0x1f ;  /* 0x0000000504047291 */ /* 0x000fc8000f8ff83f */
[----:B------:R-:W-:-:S04]  /*0bd0*/  USHF.R.U32.HI UR4, URZ, 0x2, UR4 ;  /* 0x000000023f047899 */ /* 0x000fc80008011604 */
[----:B------:R-:W-:Y:S02]  /*0be0*/  @UP0 ULOP3.LUT UR39, UR4, 0x1, URZ, 0xc0, !UPT ;  /* 0x0000000104270892 */ /* 0x000fe4000f8ec03f */
[----:B------:R-:W-:-:S12]  /*0bf0*/  UIMAD UR38, UR4, -0x7, UR40 ;  /* 0xfffffff9042678a4 */ /* 0x000fd8000f8e0228 */
.L_x_9:
[----:B------:R-:W-:Y:S01]  /*0c00*/  ISETP.GE.U32.AND P0, PT, R18, UR8, PT ;  /* 0x0000000812007c0c */ /* 0x000fe2000bf06070 */
[----:B------:R-:W-:Y:S01]  /*0c10*/  IMAD.MOV.U32 R19, RZ, RZ, -0x1 ;  /* 0xffffffffff137424 */ /* 0x000fe200078e00ff */
[----:B------:R-:W-:Y:S01]  /*0c20*/  PRMT R8, RZ, 0x7610, R8 ;  /* 0x00007610ff087816 */ /* 0x000fe20000000008 */
[----:B------:R-:W-:Y:S01]  /*0c30*/  IMAD.MOV.U32 R22, RZ, RZ, -0x1 ;  /* 0xffffffffff167424 */ /* 0x000fe200078e00ff */
[----:B------:R-:W-:Y:S01]  /*0c40*/  ISETP.GE.U32.AND.EX P0, PT, R17, UR9, PT, P0 ;  /* 0x0000000911007c0c */ /* 0x000fe2000bf06100 */
[----:B------:R-:W-:-:S12]  /*0c50*/  IMAD.MOV.U32 R2, RZ, RZ, -0x1 ;  /* 0xffffffffff027424 */ /* 0x000fd800078e00ff */
[----:B------:R-:W-:Y:S05]  /*0c60*/  @P0 BRA `(.L_x_10) ;  /* 0x00000004005c0947 */ /* 0x000fea0003800000 */
[----:B------:R-:W1:Y:S01]  /*0c70*/  LDC.64 R20, c[0x0][0x628] ;  /* 0x00018a00ff147b82 */ /* 0x000e620000000a00 */
[----:B------:R-:W-:Y:S02]  /*0c80*/  IMAD.MOV.U32 R8, RZ, RZ, R18 ;  /* 0x000000ffff087224 */ /* 0x000fe400078e0012 */
[----:B------:R-:W-:-:S05]  /*0c90*/  IMAD.MOV.U32 R9, RZ, RZ, R17 ;  /* 0x000000ffff097224 */ /* 0x000fca00078e0011 */
[----:B------:R-:W2:Y:S08]  /*0ca0*/  LDC R2, c[0x0][0x630] ;  /* 0x00018c00ff027b82 */ /* 0x000eb00000000800 */
[----:B------:R-:W3:Y:S01]  /*0cb0*/  LDC.64 R24, c[0x0][0x620] ;  /* 0x00018800ff187b82 */ /* 0x000ee20000000a00 */
[----:B-1----:R-:W-:-:S04]  /*0cc0*/  ISETP.NE.U32.AND P0, PT, R20, RZ, PT ;  /* 0x000000ff1400720c */ /* 0x002fc80003f05070 */
[----:B------:R-:W-:-:S13]  /*0cd0*/  ISETP.NE.AND.EX P0, PT, R21, RZ, PT, P0 ;  /* 0x000000ff1500720c */ /* 0x000fda0003f05300 */
[----:B--23--:R-:W-:Y:S05]  /*0ce0*/  @!P0 BRA `(.L_x_11) ;  /* 0x0000000000288947 */ /* 0x00cfea0003800000 */
[----:B0-----:R-:W0:Y:S02]  /*0cf0*/  LDC R13, c[0x0][0x634] ;  /* 0x00018d00ff0d7b82 */ /* 0x001e240000000800 */
[----:B0-----:R-:W-:-:S05]  /*0d00*/  IADD3 R13, P0, R18, R13, RZ ;  /* 0x0000000d120d7210 */ /* 0x001fca0007f1e0ff */
[----:B------:R-:W-:-:S04]  /*0d10*/  IMAD.X R15, RZ, RZ, R17, P0 ;  /* 0x000000ffff0f7224 */ /* 0x000fc800000e0611 */
[----:B------:R-:W-:-:S04]  /*0d20*/  IMAD.WIDE.U32 R8, R15, R20, RZ ;  /* 0x000000140f087225 */ /* 0x000fc800078e00ff */
[----:B------:R-:W-:-:S04]  /*0d30*/  IMAD.WIDE.U32 R10, P0, R13, R21, R8 ;  /* 0x000000150d0a7225 */ /* 0x000fc80007800008 */
[----:B------:R-:W-:-:S04]  /*0d40*/  IMAD.WIDE.U32 R8, R13, R20, RZ ;  /* 0x000000140d087225 */ /* 0x000fc800078e00ff */
[----:B------:R-:W-:Y:S01]  /*0d50*/  IMAD.X R13, RZ, RZ, RZ, P0 ;  /* 0x000000ffff0d7224 */ /* 0x000fe200000e06ff */
[----:B------:R-:W-:Y:S01]  /*0d60*/  IADD3 RZ, P0, R9, R10, RZ ;  /* 0x0000000a09ff7210 */ /* 0x000fe20007f1e0ff */
[----:B------:R-:W-:-:S04]  /*0d70*/  IMAD.MOV.U32 R12, RZ, RZ, R11 ;  /* 0x000000ffff0c7224 */ /* 0x000fc800078e000b */
[----:B------:R-:W-:-:S08]  /*0d80*/  IMAD.WIDE.U32.X R8, R15, R21, R12, P0 ;  /* 0x000000150f087225 */ /* 0x000fd000000e040c */
.L_x_11:
[-CC-:B------:R-:W-:Y:S01]  /*0d90*/  SHF.R.U64 R31, R8, R2.reuse, R9.reuse ;  /* 0x00000002081f7219 */ /* 0x180fe20000001209 */
[----:B0-----:R-:W0:Y:S01]  /*0da0*/  LDC R12, c[0x0][0x618] ;  /* 0x00018600ff0c7b82 */ /* 0x001e220000000800 */
[----:B------:R-:W-:Y:S01]  /*0db0*/  SHF.R.U32.HI R7, RZ, R2, R9 ;  /* 0x00000002ff077219 */ /* 0x000fe20000011609 */
[----:B------:R-:W-:Y:S01]  /*0dc0*/  ULDC UR4, c[0x0][0x150] ;  /* 0x0000540000047ab9 */ /* 0x000fe20000000800 */
[----:B------:R-:W-:Y:S01]  /*0dd0*/  IADD3 R11, P0, RZ, -R31, RZ ;  /* 0x8000001fff0b7210 */ /* 0x000fe20007f1e0ff */
[----:B------:R-:W-:Y:S01]  /*0de0*/  IMAD.MOV.U32 R19, RZ, RZ, R17 ;  /* 0x000000ffff137224 */ /* 0x000fe200078e0011 */
[----:B------:R-:W-:-:S03]  /*0df0*/  I2FP.F32.U32 R2, R6 ;  /* 0x0000000600027245 */ /* 0x000fc60000201000 */
[----:B------:R-:W1:Y:S01]  /*0e00*/  LDC.64 R26, c[0x0][0x640] ;  /* 0x00019000ff1a7b82 */ /* 0x000e620000000a00 */
[----:B------:R-:W-:Y:S02]  /*0e10*/  IMAD.X R13, RZ, RZ, ~R7, P0 ;  /* 0x000000ffff0d7224 */ /* 0x000fe400000e0e07 */
[----:B------:R-:W-:Y:S01]  /*0e20*/  FMUL R2, R2, UR4 ;  /* 0x0000000402027c20 */ /* 0x000fe20008400000 */
[----:B------:R-:W-:Y:S01]  /*0e30*/  IMAD.WIDE.U32 R8, R11, R24, R18 ;  /* 0x000000180b087225 */ /* 0x000fe200078e0012 */
[----:B------:R-:W-:-:S03]  /*0e40*/  ULDC UR4, c[0x0][0x154] ;  /* 0x0000550000047ab9 */ /* 0x000fc60000000800 */
[----:B------:R-:W-:Y:S01]  /*0e50*/  IMAD R10, R13, R24, RZ ;  /* 0x000000180d0a7224 */ /* 0x000fe200078e02ff */
[----:B------:R-:W2:Y:S01]  /*0e60*/  LDC R7, c[0x0][0x144] ;  /* 0x00005100ff077b82 */ /* 0x000ea20000000800 */
[----:B------:R-:W3:Y:S02]  /*0e70*/  F2I.U32.TRUNC.NTZ R2, R2 ;  /* 0x0000000200027305 */ /* 0x000ee4000020f000 */
[----:B------:R-:W-:-:S04]  /*0e80*/  IMAD R11, R11, R25, R10 ;  /* 0x000000190b0b7224 */ /* 0x000fc800078e020a */
[----:B------:R-:W-:Y:S01]  /*0e90*/  IMAD.IADD R9, R9, 0x1, R11 ;  /* 0x0000000109097824 */ /* 0x000fe200078e020b */
[----:B------:R-:W4:Y:S01]  /*0ea0*/  LDC R22, c[0x0][0x608] ;  /* 0x00018200ff167b82 */ /* 0x000f220000000800 */
[----:B------:R-:W-:-:S03]  /*0eb0*/  IMAD.MOV.U32 R11, RZ, RZ, -0x1 ;  /* 0xffffffffff0b7424 */ /* 0x000fc600078e00ff */
[--C-:B0-----:R-:W-:Y:S02]  /*0ec0*/  SHF.R.U64 R20, R8, R12, R9.reuse ;  /* 0x0000000c08147219 */ /* 0x101fe40000001209 */
[----:B------:R-:W-:Y:S02]  /*0ed0*/  I2FP.F32.U32 R8, R14 ;  /* 0x0000000e00087245 */ /* 0x000fe40000201000 */
[----:B------:R-:W0:Y:S01]  /*0ee0*/  LDC R24, c[0x0][0x658] ;  /* 0x00019600ff187b82 */ /* 0x000e220000000800 */
[----:B-1----:R-:W-:Y:S01]  /*0ef0*/  ISETP.NE.U32.AND P0, PT, R26, RZ, PT ;  /* 0x000000ff1a00720c */ /* 0x002fe20003f05070 */
[----:B---3--:R-:W-:Y:S02]  /*0f00*/  IMAD.MOV R10, RZ, RZ, -R2 ;  /* 0x000000ffff0a7224 */ /* 0x008fe400078e0a02 */
[----:B------:R-:W-:Y:S01]  /*0f10*/  FMUL R8, R8, UR4 ;  /* 0x0000000408087c20 */ /* 0x000fe20008400000 */
[----:B------:R-:W-:Y:S02]  /*0f20*/  SHF.R.U32.HI R9, RZ, R12, R9 ;  /* 0x0000000cff097219 */ /* 0x000fe40000011609 */
[----:B------:R-:W-:Y:S01]  /*0f30*/  ISETP.NE.AND.EX P0, PT, R27, RZ, PT, P0 ;  /* 0x000000ff1b00720c */ /* 0x000fe20003f05300 */
[----:B------:R1:W3:Y:S01]  /*0f40*/  F2I.U32.TRUNC.NTZ R15, R8 ;  /* 0x00000008000f7305 */ /* 0x0002e2000020f000 */
[----:B------:R-:W1:Y:S01]  /*0f50*/  LDC R19, c[0x0][0x148] ;  /* 0x00005200ff137b82 */ /* 0x000e620000000800 */
[----:B--2---:R-:W-:-:S07]  /*0f60*/  IMAD R2, R7, R10, R6 ;  /* 0x0000000a07027224 */ /* 0x004fce00078e0206 */
[----:B------:R-:W2:Y:S01]  /*0f70*/  LDC R25, c[0x0][0x600] ;  /* 0x00018000ff197b82 */ /* 0x000ea20000000800 */
[-CC-:B----4-:R-:W-:Y:S02]  /*0f80*/  SHF.R.U64 R32, R20, R22.reuse, R9.reuse ;  /* 0x0000001614207219 */ /* 0x190fe40000001209 */
[----:B------:R-:W-:Y:S01]  /*0f90*/  SHF.R.U32.HI R7, RZ, R22, R9 ;  /* 0x00000016ff077219 */ /* 0x000fe20000011609 */
[----:B------:R-:W-:-:S04]  /*0fa0*/  IMAD.MOV.U32 R9, RZ, RZ, 0x1 ;  /* 0x00000001ff097424 */ /* 0x000fc800078e00ff */
[----:B------:R-:W4:Y:S01]  /*0fb0*/  LDC R28, c[0x0][0x648] ;  /* 0x00019200ff1c7b82 */ /* 0x000f220000000800 */
[-C--:B0-----:R-:W-:Y:S02]  /*0fc0*/  SHF.L.U32 R6, R11, R24.reuse, RZ ;  /* 0x000000180b067219 */ /* 0x081fe400000006ff */
[--C-:B------:R-:W-:Y:S02]  /*0fd0*/  SHF.R.U64 R22, R32, R24, R7.reuse ;  /* 0x0000001820167219 */ /* 0x100fe40000001207 */
[----:B------:R-:W-:Y:S02]  /*0fe0*/  LOP3.LUT R13, RZ, R6, RZ, 0x33, !PT ;  /* 0x00000006ff0d7212 */ /* 0x000fe400078e33ff */
[-C--:B------:R-:W-:Y:S01]  /*0ff0*/  SHF.R.U32.HI R7, RZ, R24.reuse, R7 ;  /* 0x00000018ff077219 */ /* 0x080fe20000011607 */
[----:B------:R-:W0:Y:S01]  /*1000*/  LDC R29, c[0x0][0x638] ;  /* 0x00018e00ff1d7b82 */ /* 0x000e220000000800 */
[----:B------:R-:W-:Y:S01]  /*1010*/  SHF.L.U32 R12, R9, R24, RZ ;  /* 0x00000018090c7219 */ /* 0x000fe200000006ff */
[----:B------:R-:W-:-:S06]  /*1020*/  IMAD.MOV.U32 R6, RZ, RZ, R22 ;  /* 0x000000ffff067224 */ /* 0x000fcc00078e0016 */
[----:B------:R-:W0:Y:S01]  /*1030*/  LDC R30, c[0x0][0x610] ;  /* 0x00018400ff1e7b82 */ /* 0x000e220000000800 */
[----:B-1-3--:R-:W-:Y:S05]  /*1040*/  @!P0 BRA `(.L_x_12) ;  /* 0x0000000000288947 */ /* 0x00afea0003800000 */
[----:B------:R-:W1:Y:S02]  /*1050*/  LDC R11, c[0x0][0x64c] ;  /* 0x00019300ff0b7b82 */ /* 0x000e640000000800 */
[----:B-1----:R-:W-:-:S05]  /*1060*/  IADD3 R11, P0, R22, R11, RZ ;  /* 0x0000000b160b7210 */ /* 0x002fca0007f1e0ff */
        /* <DEDUP_REMOVED lines=8> */
.L_x_12:
[----:B----4-:R-:W-:Y:S01]  /*10f0*/  SHF.R.U64 R6, R6, R28, R7 ;  /* 0x0000001c06067219 */ /* 0x010fe20000001207 */
[----:B--2---:R-:W-:Y:S01]  /*1100*/  VIADD R7, R25, 0xffffffff ;  /* 0xffffffff19077836 */ /* 0x004fe20000000000 */
[----:B------:R-:W-:Y:S01]  /*1110*/  LOP3.LUT R13, R32, R13, RZ, 0xc0, !PT ;  /* 0x0000000d200d7212 */ /* 0x000fe200078ec0ff */
[----:B------:R-:W-:Y:S02]  /*1120*/  IMAD.MOV R15, RZ, RZ, -R15 ;  /* 0x000000ffff0f7224 */ /* 0x000fe400078e0a0f */
[----:B------:R-:W-:Y:S01]  /*1130*/  IMAD.MOV R8, RZ, RZ, -R6 ;  /* 0x000000ffff087224 */ /* 0x000fe200078e0a06 */
[----:B------:R-:W-:Y:S01]  /*1140*/  LOP3.LUT R7, R20, R7, RZ, 0xc0, !PT ;  /* 0x0000000714077212 */ /* 0x000fe200078ec0ff */
[----:B------:R-:W-:Y:S02]  /*1150*/  IMAD R13, R12, R6, R13 ;  /* 0x000000060c0d7224 */ /* 0x000fe400078e020d */
[----:B------:R-:W-:Y:S02]  /*1160*/  @P1 IMAD R2, R19, R15, R14 ;  /* 0x0000000f13021224 */ /* 0x000fe400078e020e */
[----:B0-----:R-:W-:-:S02]  /*1170*/  IMAD R6, R8, R29, R22 ;  /* 0x0000001d08067224 */ /* 0x001fc400078e0216 */
[----:B------:R-:W-:Y:S02]  /*1180*/  IMAD R2, R13, R30, R2 ;  /* 0x0000001e0d027224 */ /* 0x000fe400078e0202 */
[----:B------:R-:W-:Y:S02]  /*1190*/  IMAD R19, R6, R25, R7 ;  /* 0x0000001906137224 */ /* 0x000fe400078e0207 */
[----:B------:R-:W-:-:S03]  /*11a0*/  IMAD.MOV.U32 R8, RZ, RZ, 0x1 ;  /* 0x00000001ff087424 */ /* 0x000fc600078e00ff */
[----:B------:R-:W-:Y:S02]  /*11b0*/  SEL R22, R19, R2, !P1 ;  /* 0x0000000213167207 */ /* 0x000fe40004800000 */
[----:B------:R-:W-:Y:S01]  /*11c0*/  SEL R19, R2, R19, !P1 ;  /* 0x0000001302137207 */ /* 0x000fe20004800000 */
[----:B------:R-:W-:-:S07]  /*11d0*/  IMAD.MOV.U32 R2, RZ, RZ, R31 ;  /* 0x000000ffff027224 */ /* 0x000fce00078e001f */
.L_x_10:
[----:B------:R-:W-:Y:S05]  /*11e0*/  @!P2 BRA `(.L_x_13) ;  /* 0x000000380020a947 */ /* 0x000fea0003800000 */
[----:B------:R-:W-:-:S13]  /*11f0*/  ISETP.GT.U32.AND P0, PT, R33, 0x1, PT ;  /* 0x000000012100780c */ /* 0x000fda0003f04070 */
[----:B------:R-:W-:Y:S05]  /*1200*/  @P0 EXIT ;  /* 0x000000000000094d */ /* 0x000fea0003800000 */
.L_x_14:
[----:B------:R-:W-:-:S08]  /*1210*/  NOP ;  /* 0x0000000000007918 */ /* 0x000fd00000000000 */
[----:B------:R-:W1:Y:S02]  /*1220*/  USETMAXREG.TRY_ALLOC.CTAPOOL UP0, 0xe8 ;  /* 0x000000e8000079c8 */ /* 0x000e640008000600 */
[----:B-1----:R-:W-:-:S13]  /*1230*/  PLOP3.LUT P0, PT, PT, PT, UP0, 0x80, 0x0 ;  /* 0x000000000000781c */ /* 0x002fda0003f0f008 */
[----:B------:R-:W-:Y:S05]  /*1240*/  @!P0 BRA `(.L_x_14) ;  /* 0xfffffffc00f08947 */ /* 0x000fea000383ffff */
[----:B------:R-:W-:-:S13]  /*1250*/  LOP3.LUT P0, RZ, R8, 0xff, RZ, 0xc0, !PT ;  /* 0x000000ff08ff7812 */ /* 0x000fda000780c0ff */
[----:B------:R-:W-:Y:S05]  /*1260*/  @!P0 EXIT ;  /* 0x000000000000894d */ /* 0x000fea0003800000 */
[----:B------:R-:W1:Y:S01]  /*1270*/  S2UR UR4, SR_CgaCtaId ;  /* 0x00000000000479c3 */ /* 0x000e620000008800 */
[----:B------:R-:W-:Y:S01]  /*1280*/  VIADD R6, R5, 0xffffffff ;  /* 0xffffffff05067836 */ /* 0x000fe20000000000 */
[----:B------:R-:W-:Y:S01]  /*1290*/  SHF.R.S32.HI R0, RZ, 0x1f, R3 ;  /* 0x0000001fff007819 */ /* 0x000fe20000011403 */
[----:B------:R-:W-:Y:S01]  /*12a0*/  UMOV UR41, 0x400 ;  /* 0x0000040000297882 */ /* 0x000fe20000000000 */
[----:B------:R-:W-:Y:S01]  /*12b0*/  UISETP.LT.AND UP0, UPT, UR40, 0x1, UPT ;  /* 0x000000012800788c */ /* 0x000fe2000bf01270 */
[----:B------:R-:W-:Y:S01]  /*12c0*/  LOP3.LUT R70, R16, 0x1, RZ, 0xfc, !PT ;  /* 0x0000000110467812 */ /* 0x000fe200078efcff */
[----:B------:R-:W-:Y:S01]  /*12d0*/  ULDC UR6, c[0x0][0x284] ;  /* 0x0000a10000067ab9 */ /* 0x000fe20000000800 */
[----:B------:R-:W-:Y:S01]  /*12e0*/  R2UR UR42, R6 ;  /* 0x00000000062a72ca */ /* 0x000fe200000e0000 */
[----:B------:R-:W-:Y:S01]  /*12f0*/  USEL UR43, UR40, 0x1, UP0 ;  /* 0x00000001282b7887 */ /* 0x000fe20008000000 */
[CC--:B------:R-:W-:Y:S01]  /*1300*/  LEA.HI R4, R0.reuse, R3.reuse, RZ, 0x2 ;  /* 0x0000000300047211 */ /* 0x0c0fe200078f10ff */
[----:B------:R-:W-:Y:S01]  /*1310*/  USHF.L.U32 UR46, UR40, 0x1, URZ ;  /* 0x00000001282e7899 */ /* 0x000fe2000800063f */
[----:B------:R-:W-:Y:S01]  /*1320*/  LEA.HI R0, R0, R3, RZ, 0x5 ;  /* 0x0000000300007211 */ /* 0x000fe200078f28ff */
[----:B------:R-:W-:Y:S01]  /*1330*/  UIADD3 UR43, -UR43, UR40, URZ ;  /* 0x000000282b2b7290 */ /* 0x000fe2000fffe13f */
[----:B------:R-:W-:-:S02]  /*1340*/  SHF.R.S32.HI R58, RZ, 0x2, R4 ;  /* 0x00000002ff3a7819 */ /* 0x000fc40000011404 */
[----:B------:R-:W-:Y:S02]  /*1350*/  SHF.R.S32.HI R5, RZ, 0x1f, R4 ;  /* 0x0000001fff057819 */ /* 0x000fe40000011404 */
[----:B------:R-:W-:Y:S02]  /*1360*/  LOP3.LUT R60, R4, 0xfffffffc, RZ, 0xc0, !PT ;  /* 0xfffffffc043c7812 */ /* 0x000fe400078ec0ff */
[----:B------:R-:W-:Y:S01]  /*1370*/  LEA.HI R5, R5, R58, RZ, 0x3 ;  /* 0x0000003a05057211 */ /* 0x000fe200078f18ff */
[----:B------:R-:W-:Y:S01]  /*1380*/  USHF.L.U32 UR42, UR42, 0x3, URZ ;  /* 0x000000032a2a7899 */ /* 0x000fe2000800063f */
[----:B------:R-:W-:Y:S01]  /*1390*/  ISETP.NE.AND P0, PT, R6, RZ, PT ;  /* 0x000000ff0600720c */ /* 0x000fe20003f05270 */
[----:B------:R-:W-:Y:S01]  /*13a0*/  IMAD.IADD R60, R3, 0x1, -R60 ;  /* 0x00000001033c7824 */ /* 0x000fe200078e0a3c */
[----:B------:R-:W-:Y:S01]  /*13b0*/  LOP3.LUT R5, R5, 0xfffffff8, RZ, 0xc0, !PT ;  /* 0xfffffff805057812 */ /* 0x000fe200078ec0ff */
[----:B-1----:R-:W-:Y:S01]  /*13c0*/  ULEA UR41, UR4, UR41, 0x18 ;  /* 0x0000002904297291 */ /* 0x002fe2000f8ec03f */
[----:B------:R-:W-:Y:S01]  /*13d0*/  SEL R71, RZ, 0x1, P0 ;  /* 0x00000001ff477807 */ /* 0x000fe20000000000 */
[----:B------:R-:W-:-:S02]  /*13e0*/  IMAD.U32 R62, RZ, RZ, UR42 ;  /* 0x0000002aff3e7e24 */ /* 0x000fc4000f8e00ff */
[----:B------:R-:W-:Y:S01]  /*13f0*/  UIADD3 UR47, UR41, 0x80, URZ ;  /* 0x00000080292f7890 */ /* 0x000fe2000fffe03f */
[----:B------:R-:W-:Y:S01]  /*1400*/  IMAD.IADD R58, R58, 0x1, -R5 ;  /* 0x000000013a3a7824 */ /* 0x000fe200078e0a05 */
[----:B------:R-:W-:Y:S01]  /*1410*/  UIADD3 UR4, UR41, 0x180, URZ ;  /* 0x0000018029047890 */ /* 0x000fe2000fffe03f */
[----:B------:R-:W-:Y:S01]  /*1420*/  SHF.R.S32.HI R5, RZ, 0x5, R0 ;  /* 0x00000005ff057819 */ /* 0x000fe20000011400 */
[----:B------:R-:W-:Y:S01]  /*1430*/  UIADD3 UR5, UR41, 0xe180, URZ ;  /* 0x0000e18029057890 */ /* 0x000fe2000fffe03f */
[C---:B------:R-:W-:Y:S01]  /*1440*/  LOP3.LUT R64, R62.reuse, 0x8, RZ, 0xc0, !PT ;  /* 0x000000083e407812 */ /* 0x040fe200078ec0ff */
[----:B------:R-:W-:Y:S01]  /*1450*/  USHF.R.U32.HI UR4, URZ, 0x4, UR4 ;  /* 0x000000043f047899 */ /* 0x000fe20008011604 */
[--C-:B------:R-:W-:Y:S01]  /*1460*/  SHF.R.S32.HI R59, RZ, 0x1f, R58.reuse ;  /* 0x0000001fff3b7819 */ /* 0x100fe2000001143a */
[----:B------:R-:W-:Y:S01]  /*1470*/  USHF.R.U32.HI UR5, URZ, 0x4, UR5 ;  /* 0x000000043f057899 */ /* 0x000fe20008011605 */
[C-C-:B------:R-:W-:Y:S01]  /*1480*/  IMAD R65, R5.reuse, -0x10, -R58.reuse ;  /* 0xfffffff005417824 */ /* 0x140fe200078e0a3a */
[----:B------:R-:W-:Y:S01]  /*1490*/  ULOP3.LUT UR4, UR4, 0x3fff, URZ, 0xc0, !UPT ;  /* 0x00003fff04047892 */ /* 0x000fe2000f8ec03f */
[----:B------:R-:W-:Y:S01]  /*14a0*/  IMAD.U32 R61, RZ, RZ, UR47 ;  /* 0x0000002fff3d7e24 */ /* 0x000fe2000f8e00ff */
[----:B------:R-:W-:Y:S01]  /*14b0*/  ULOP3.LUT UR5, UR5, 0x3fff, URZ, 0xc0, !UPT ;  /* 0x00003fff05057892 */ /* 0x000fe2000f8ec03f */
[----:B------:R-:W-:Y:S01]  /*14c0*/  IMAD.WIDE R58, R5, 0x10, R58 ;  /* 0x00000010053a7825 */ /* 0x000fe200078e023a */
[----:B------:R-:W-:Y:S01]  /*14d0*/  LOP3.LUT R62, R62, 0x8, RZ, 0xc, !PT ;  /* 0x000000083e3e7812 */ /* 0x000fe200078e0cff */
[----:B------:R-:W-:Y:S01]  /*14e0*/  ULOP3.LUT UR44, UR4, 0x10000, URZ, 0xfc, !UPT ;  /* 0x00010000042c7892 */ /* 0x000fe2000f8efc3f */
[----:B------:R-:W-:Y:S01]  /*14f0*/  LOP3.LUT R64, R64, 0x18, RZ, 0x3c, !PT ;  /* 0x0000001840407812 */ /* 0x000fe200078e3cff */
[----:B------:R-:W-:Y:S01]  /*1500*/  VIADD R63, R61, UR42 ;  /* 0x0000002a3d3f7c36 */ /* 0x000fe20008000000 */
[----:B------:R-:W-:Y:S01]  /*1510*/  ULOP3.LUT UR45, UR5, 0x10000, URZ, 0xfc, !UPT ;  /* 0x00010000052d7892 */ /* 0x000fe2000f8efc3f */
[----:B------:R-:W-:-:S11]  /*1520*/  VIADD R65, R65, UR6 ;  /* 0x0000000641417c36 */ /* 0x000fd60008000000 */
.L_x_98:
[----:B------:R-:W-:Y:S01]  /*1530*/  SHF.L.U32 R0, R71, 0x1f, RZ ;  /* 0x0000001f47007819 */ /* 0x000fe200000006ff */
[----:B------:R-:W-:Y:S02]  /*1540*/  ULDC UR4, c[0x0][0x28c] ;  /* 0x0000a30000047ab9 */ /* 0x000fe40000000800 */
[----:B------:R-:W-:Y:S01]  /*1550*/  ISETP.LT.AND P1, PT, RZ, UR4, PT ;  /* 0x00000004ff007c0c */ /* 0x000fe2000bf21270 */
[----:B-1----:R-:W1:Y:S02]  /*1560*/  SYNCS.PHASECHK.TRANS64.TRYWAIT P0, [R61+UR42], R0 ;  /* 0x000000003d0075a7 */ /* 0x002e64000800016a */
[----:B-1-34-:R-:W-:Y:S10]  /*1570*/  @!P0 BRA `(.L_x_15) ;  /* 0x0000004400a08947 */ /* 0x01aff40003800000 */
.L_x_123:
[----:B------:R-:W-:Y:S05]  /*1580*/  @P1 BRA `(.L_x_16) ;  /* 0x0000000000401947 */ /* 0x000fea0003800000 */
[----:B-1----:R-:W-:Y:S01]  /*1590*/  MOV R0, 0x0 ;  /* 0x0000000000007802 */ /* 0x002fe20000000f00 */
[----:B------:R-:W-:Y:S01]  /*15a0*/  ULDC.64 UR4, c[0x4][0x68] ;  /* 0x01001a0000047ab9 */ /* 0x000fe20000000a00 */
[----:B------:R-:W-:Y:S01]  /*15b0*/  ULDC.64 UR6, c[0x4][0x8] ;  /* 0x0100020000067ab9 */ /* 0x000fe20000000a00 */
[----:B------:R-:W-:Y:S01]  /*15c0*/  IMAD.U32 R4, RZ, RZ, UR4 ;  /* 0x00000004ff047e24 */ /* 0x000fe2000f8e00ff */
[----:B------:R1:W2:Y:S01]  /*15d0*/  LDC.64 R14, c[0x4][R0] ;  /* 0x01000000000e7b82 */ /* 0x0002a20000000a00 */
[----:B------:R-:W-:Y:S01]  /*15e0*/  IMAD.U32 R5, RZ, RZ, UR5 ;  /* 0x00000005ff057e24 */ /* 0x000fe2000f8e00ff */
[----:B------:R-:W-:Y:S01]  /*15f0*/  ULDC.64 UR4, c[0x4][0x70] ;  /* 0x01001c0000047ab9 */ /* 0x000fe20000000a00 */
[----:B------:R-:W-:Y:S02]  /*1600*/  IMAD.U32 R10, RZ, RZ, UR6 ;  /* 0x00000006ff0a7e24 */ /* 0x000fe4000f8e00ff */
[----:B------:R-:W-:Y:S02]  /*1610*/  IMAD.U32 R6, RZ, RZ, UR4 ;  /* 0x00000004ff067e24 */ /* 0x000fe4000f8e00ff */
[----:B------:R-:W-:-:S02]  /*1620*/  IMAD.U32 R7, RZ, RZ, UR5 ;  /* 0x00000005ff077e24 */ /* 0x000fc4000f8e00ff */
[----:B------:R-:W-:Y:S02]  /*1630*/  IMAD.U32 R11, RZ, RZ, UR7 ;  /* 0x00000007ff0b7e24 */ /* 0x000fe4000f8e00ff */
[----:B------:R-:W-:Y:S02]  /*1640*/  IMAD.MOV.U32 R8, RZ, RZ, 0x1e1 ;  /* 0x000001e1ff087424 */ /* 0x000fe400078e00ff */
[----:B0-----:R-:W-:Y:S02]  /*1650*/  IMAD.MOV.U32 R12, RZ, RZ, 0x1 ;  /* 0x00000001ff0c7424 */ /* 0x001fe400078e00ff */
[----:B-1----:R-:W-:-:S07]  /*1660*/  IMAD.MOV.U32 R13, RZ, RZ, RZ ;  /* 0x000000ffff0d7224 */ /* 0x002fce00078e00ff */
[----:B------:R-:W-:-:S07]  /*1670*/  LEPC R20, `(.L_x_16) ;  /* 0x000000001014794e */ /* 0x000fce0000000000 */
[----:B--2--5:R-:W-:Y:S05]  /*1680*/  CALL.ABS.NOINC R14 ;  /* 0x000000000e007343 */ /* 0x024fea0003c00000 */
.L_x_16:
[----:B------:R-:W-:-:S13]  /*1690*/  ISETP.NE.AND P0, PT, R70, 0x3, PT ;  /* 0x000000034600780c */ /* 0x000fda0003f05270 */
[----:B------:R-:W-:Y:S05]  /*16a0*/  @!P0 BRA `(.L_x_17) ;  /* 0x0000000000048947 */ /* 0x000fea0003800000 */
[----:B------:R-:W-:Y:S01]  /*16b0*/  BPT.TRAP 0x1 ;  /* 0x000000040000795c */ /* 0x000fe20000300000 */
.L_x_17:
[----:B------:R-:W-:Y:S02]  /*16c0*/  IMAD.U32 R3, RZ, RZ, UR38 ;  /* 0x00000026ff037e24 */ /* 0x000fe4000f8e00ff */
[----:B-1----:R-:W-:-:S03]  /*16d0*/  IMAD.U32 R0, RZ, RZ, UR39 ;  /* 0x00000027ff007e24 */ /* 0x002fc6000f8e00ff */
[----:B------:R-:W-:Y:S02]  /*16e0*/  LEA R3, R3, UR41, 0x3 ;  /* 0x0000002903037c11 */ /* 0x000fe4000f8e18ff */
[----:B------:R-:W-:-:S04]  /*16f0*/  SHF.L.U32 R0, R0, 0x1f, RZ ;  /* 0x0000001f00007819 */ /* 0x000fc800000006ff */
[----:B------:R1:W2:Y:S01]  /*1700*/  SYNCS.PHASECHK.TRANS64.TRYWAIT P1, [R3+URZ], R0 ;  /* 0x00000000030075a7 */ /* 0x0002a2000802017f */
[----:B------:R-:W-:Y:S05]  /*1710*/  @!P0 BRA `(.L_x_18) ;  /* 0x0000000000048947 */ /* 0x000fea0003800000 */
[----:B------:R-:W-:Y:S01]  /*1720*/  BPT.TRAP 0x1 ;  /* 0x000000040000795c */ /* 0x000fe20000300000 */
.L_x_18:
[----:B--2---:R-:W-:Y:S05]  /*1730*/  @P1 BRA `(.L_x_19) ;  /* 0x0000000000081947 */ /* 0x004fea0003800000 */
[----:B------:R-:W2:Y:S02]  /*1740*/  SYNCS.PHASECHK.TRANS64.TRYWAIT P1, [R3+URZ], R0 ;  /* 0x00000000030075a7 */ /* 0x000ea4000802017f */
[----:B--2---:R-:W-:Y:S05]  /*1750*/  @!P1 BRA `(.L_x_20) ;  /* 0x00000044003c9947 */ /* 0x004fea0003800000 */
.L_x_19:
[----:B------:R-:W-:Y:S05]  /*1760*/  WARPSYNC.ALL ;  /* 0x0000000000007948 */ /* 0x000fea0003800000 */
[----:B------:R-:W-:Y:S01]  /*1770*/  ULEA UR8, UR38, UR44, 0x9 ;  /* 0x0000002c26087291 */ /* 0x000fe2000f8e483f */
[----:B------:R-:W-:Y:S01]  /*1780*/  WARPGROUP.ARRIVE ;  /* 0x00000000000079c5 */ /* 0x000fe20000000000 */
[----:B------:R-:W-:Y:S01]  /*1790*/  ULEA UR9, UR38, UR45, 0x9 ;  /* 0x0000002d26097291 */ /* 0x000fe2000f8e483f */
[----:B-12---:R-:W-:Y:S01]  /*17a0*/  IMAD.U32 R0, RZ, RZ, UR43 ;  /* 0x0000002bff007e24 */ /* 0x006fe2000f8e00ff */
[----:B------:R-:W-:Y:S01]  /*17b0*/  UMOV UR5, 0x40000040 ;  /* 0x4000004000057882 */ /* 0x000fe20000000000 */
[----:B------:R-:W-:-:S02]  /*17c0*/  UMOV UR7, 0x40000040 ;  /* 0x4000004000077882 */ /* 0x000fc40000000000 */
[----:B------:R-:W-:Y:S01]  /*17d0*/  UMOV UR4, UR8 ;  /* 0x0000000800047c82 */ /* 0x000fe20008000000 */
[----:B------:R-:W-:Y:S01]  /*17e0*/  ISETP.GE.AND P1, PT, R0, 0x1, PT ;  /* 0x000000010000780c */ /* 0x000fe20003f26270 */
[----:B------:R-:W-:Y:S02]  /*17f0*/  UMOV UR6, UR9 ;  /* 0x0000000900067c82 */ /* 0x000fe40008000000 */
[----:B------:R-:W-:Y:S01]  /*1800*/  HGMMA.64x64x16.F32 R24, gdesc[UR4], RZ, !UPT, gsb0 ;  /* 0x00e00000041879f0 */ /* 0x000fe2000c0008ff */
[----:B------:R-:W-:Y:S02]  /*1810*/  UIADD3 UR4, UR8, 0x2, URZ ;  /* 0x0000000208047890 */ /* 0x000fe4000fffe03f */
[----:B------:R-:W-:Y:S01]  /*1820*/  UIADD3 UR6, UR9, 0x2, URZ ;  /* 0x0000000209067890 */ /* 0x000fe2000fffe03f */
[----:B------:R-:W-:Y:S01]  /*1830*/  UMOV UR5, 0x40000040 ;  /* 0x4000004000057882 */ /* 0x000fe20000000000 */
[----:B------:R-:W-:Y:S01]  /*1840*/  UMOV UR7, 0x40000040 ;  /* 0x4000004000077882 */ /* 0x000fe20000000000 */
[----:B------:R-:W-:-:S02]  /*1850*/  WARPGROUP.DEPBAR.LE gsb0, 0x0 ;  /* 0x00008000000079c5 */ /* 0x000fc40000010000 */
[----:B------:R-:W-:-:S06]  /*1860*/  WARPGROUP.ARRIVE ;  /* 0x00000000000079c5 */ /* 0x000fcc0000000000 */
[----:B------:R-:W-:Y:S01]  /*1870*/  HGMMA.64x64x16.F32 R24, gdesc[UR4], R24, gsb0 ;  /* 0x00e00000041879f0 */ /* 0x000fe20008000818 */
[----:B------:R-:W-:Y:S02]  /*1880*/  UIADD3 UR4, UR8, 0x4, URZ ;  /* 0x0000000408047890 */ /* 0x000fe4000fffe03f */
[----:B------:R-:W-:Y:S01]  /*1890*/  UIADD3 UR6, UR9, 0x4, URZ ;  /* 0x0000000409067890 */ /* 0x000fe2000fffe03f */
[----:B------:R-:W-:Y:S01]  /*18a0*/  UMOV UR5, 0x40000040 ;  /* 0x4000004000057882 */ /* 0x000fe20000000000 */
[----:B------:R-:W-:Y:S01]  /*18b0*/  UMOV UR7, 0x40000040 ;  /* 0x4000004000077882 */ /* 0x000fe20000000000 */
[----:B------:R-:W-:Y:S02]  /*18c0*/  WARPGROUP.DEPBAR.LE gsb0, 0x0 ;  /* 0x00008000000079c5 */ /* 0x000fe40000010000 */
        /* <DEDUP_REMOVED lines=8> */
[----:B------:R-:W-:Y:S03]  /*1950*/  HGMMA.64x64x16.F32 R24, gdesc[UR4], R24, gsb0 ;  /* 0x00e00000041879f0 */ /* 0x000fe60008000818 */
[----:B------:R-:W-:Y:S02]  /*1960*/  WARPGROUP.DEPBAR.LE gsb0, 0x0 ;  /* 0x00008000000079c5 */ /* 0x000fe40000010000 */
[----:B------:R-:W-:Y:S05]  /*1970*/  @!P1 BRA `(.L_x_21) ;  /* 0x0000000400109947 */ /* 0x000fea0003800000 */
[----:B------:R-:W-:Y:S01]  /*1980*/  UIADD3 UR4, UR38, 0x1, URZ ;  /* 0x0000000126047890 */ /* 0x000fe2000fffe03f */
[----:B------:R-:W-:Y:S01]  /*1990*/  IMAD.U32 R0, RZ, RZ, UR43 ;  /* 0x0000002bff007e24 */ /* 0x000fe2000f8e00ff */
[----:B------:R-:W-:Y:S02]  /*19a0*/  UMOV UR9, UR38 ;  /* 0x0000002600097c82 */ /* 0x000fe40008000000 */
[----:B------:R-:W-:-:S04]  /*19b0*/  UISETP.NE.AND UP0, UPT, UR4, 0x7, UPT ;  /* 0x000000070400788c */ /* 0x000fc8000bf05270 */
[----:B------:R-:W-:Y:S02]  /*19c0*/  USEL UR5, URZ, 0x1, UP0 ;  /* 0x000000013f057887 */ /* 0x000fe40008000000 */
[----:B------:R-:W-:Y:S02]  /*19d0*/  USEL UR8, UR4, URZ, UP0 ;  /* 0x0000003f04087287 */ /* 0x000fe40008000000 */
[----:B------:R-:W-:-:S06]  /*19e0*/  ULOP3.LUT UR5, UR39, UR5, URZ, 0x3c, !UPT ;  /* 0x0000000527057292 */ /* 0x000fcc000f8e3c3f */
[----:B------:R-:W-:-:S07]  /*19f0*/  IMAD.U32 R5, RZ, RZ, UR5 ;  /* 0x00000005ff057e24 */ /* 0x000fce000f8e00ff */
.L_x_28:
[----:B-12---:R-:W-:Y:S05]  /*1a00*/  @!P0 BRA `(.L_x_22) ;  /* 0x0000000000048947 */ /* 0x006fea0003800000 */
[----:B------:R-:W-:Y:S01]  /*1a10*/  BPT.TRAP 0x1 ;  /* 0x000000040000795c */ /* 0x000fe20000300000 */
.L_x_22:
[----:B------:R-:W-:Y:S01]  /*1a20*/  ULEA UR4, UR8, UR41, 0x3 ;  /* 0x0000002908047291 */ /* 0x000fe2000f8e183f */
[----:B------:R-:W-:-:S08]  /*1a30*/  SHF.L.U32 R3, R5, 0x1f, RZ ;  /* 0x0000001f05037819 */ /* 0x000fd000000006ff */
[----:B------:R1:W2:Y:S01]  /*1a40*/  SYNCS.PHASECHK.TRANS64.TRYWAIT P1, [UR4], R3 ;  /* 0x00000003ff0075a7 */ /* 0x0002a20008020144 */
[----:B------:R-:W-:Y:S05]  /*1a50*/  @!P0 BRA `(.L_x_23) ;  /* 0x0000000000048947 */ /* 0x000fea0003800000 */
[----:B------:R-:W-:Y:S01]  /*1a60*/  BPT.TRAP 0x1 ;  /* 0x000000040000795c */ /* 0x000fe20000300000 */
.L_x_23:
[----:B--2---:R-:W-:Y:S05]  /*1a70*/  @P1 BRA `(.L_x_24) ;  /* 0x0000000000081947 */ /* 0x004fea0003800000 */
[----:B------:R-:W2:Y:S02]  /*1a80*/  SYNCS.PHASECHK.TRANS64.TRYWAIT P1, [UR4], R3 ;  /* 0x00000003ff0075a7 */ /* 0x000ea40008020144 */
[----:B--2---:R-:W-:Y:S05]  /*1a90*/  @!P1 BRA `(.L_x_25) ;  /* 0x0000004000809947 */ /* 0x004fea0003800000 */
.L_x_24:
[----:B------:R-:W-:Y:S01]  /*1aa0*/  ULEA UR10, UR8, UR44, 0x9 ;  /* 0x0000002c080a7291 */ /* 0x000fe2000f8e483f */
[----:B------:R-:W-:Y:S01]  /*1ab0*/  WARPGROUP.ARRIVE ;  /* 0x00000000000079c5 */ /* 0x000fe20000000000 */
[----:B------:R-:W-:Y:S01]  /*1ac0*/  ULEA UR11, UR8, UR45, 0x9 ;  /* 0x0000002d080b7291 */ /* 0x000fe2000f8e483f */
[----:B------:R-:W-:Y:S01]  /*1ad0*/  UMOV UR5, 0x40000040 ;  /* 0x4000004000057882 */ /* 0x000fe20000000000 */
[----:B------:R-:W-:-:S03]  /*1ae0*/  UMOV UR7, 0x40000040 ;  /* 0x4000004000077882 */ /* 0x000fc60000000000 */
[----:B------:R-:W-:Y:S02]  /*1af0*/  UMOV UR4, UR10 ;  /* 0x0000000a00047c82 */ /* 0x000fe40008000000 */
[----:B------:R-:W-:Y:S02]  /*1b00*/  UMOV UR6, UR11 ;  /* 0x0000000b00067c82 */ /* 0x000fe40008000000 */
[----:B------:R-:W-:Y:S01]  /*1b10*/  HGMMA.64x64x16.F32 R24, gdesc[UR4], R24, gsb0 ;  /* 0x00e00000041879f0 */ /* 0x000fe20008000818 */
        /* <DEDUP_REMOVED lines=23> */
[----:B------:R-:W-:Y:S01]  /*1c90*/  BPT.TRAP 0x1 ;  /* 0x000000040000795c */ /* 0x000fe20000300000 */
.L_x_26:
[----:B------:R-:W-:Y:S01]  /*1ca0*/  ULEA UR4, UR9, UR41, 0x3 ;  /* 0x0000002909047291 */ /* 0x000fe2000f8e183f */
[----:B------:R-:W-:-:S03]  /*1cb0*/  ISETP.GT.U32.AND P1, PT, R16, 0x1, PT ;  /* 0x000000011000780c */ /* 0x000fc60003f24070 */
[----:B------:R-:W-:-:S04]  /*1cc0*/  UIADD3 UR4, UR4, 0x38, URZ ;  /* 0x0000003804047890 */ /* 0x000fc8000fffe03f */
[----:B------:R-:W-:-:S09]  /*1cd0*/  UPRMT UR4, URZ, 0x654, UR4 ;  /* 0x000006543f047896 */ /* 0x000fd20008000004 */
[----:B------:R-:W-:Y:S01]  /*1ce0*/  SYNCS.ARRIVE.TRANS64.RED.A1T0 RZ, [UR4], RZ ;  /* 0x000000ffffff79a7 */ /* 0x000fe20008100404 */
[----:B------:R-:W-:Y:S05]  /*1cf0*/  @P1 BRA `(.L_x_27) ;  /* 0x0000000000041947 */ /* 0x000fea0003800000 */
[----:B------:R-:W-:Y:S01]  /*1d00*/  BPT.TRAP 0x1 ;  /* 0x000000040000795c */ /* 0x000fe20000300000 */
.L_x_27:
[----:B------:R-:W-:Y:S01]  /*1d10*/  UIADD3 UR8, UR8, 0x1, URZ ;  /* 0x0000000108087890 */ /* 0x000fe2000fffe03f */
[C---:B------:R-:W-:Y:S01]  /*1d20*/  ISETP.GT.AND P1, PT, R0.reuse, 0x1, PT ;  /* 0x000000010000780c */ /* 0x040fe20003f24270 */
[----:B------:R-:W-:Y:S01]  /*1d30*/  UIADD3 UR9, UR9, 0x1, URZ ;  /* 0x0000000109097890 */ /* 0x000fe2000fffe03f */
[----:B------:R-:W-:Y:S01]  /*1d40*/  VIADD R0, R0, 0xffffffff ;  /* 0xffffffff00007836 */ /* 0x000fe20000000000 */
[----:B------:R-:W-:Y:S02]  /*1d50*/  UISETP.NE.AND UP0, UPT, UR8, 0x7, UPT ;  /* 0x000000070800788c */ /* 0x000fe4000bf05270 */
[----:B------:R-:W-:Y:S02]  /*1d60*/  UISETP.NE.AND UP1, UPT, UR9, 0x7, UPT ;  /* 0x000000070900788c */ /* 0x000fe4000bf25270 */
[----:B------:R-:W-:Y:S02]  /*1d70*/  USEL UR4, URZ, 0x1, UP0 ;  /* 0x000000013f047887 */ /* 0x000fe40008000000 */
[----:B------:R-:W-:-:S02]  /*1d80*/  USEL UR8, UR8, URZ, UP0 ;  /* 0x0000003f08087287 */ /* 0x000fc40008000000 */
[----:B------:R-:W-:Y:S02]  /*1d90*/  USEL UR9, UR9, URZ, UP1 ;  /* 0x0000003f09097287 */ /* 0x000fe40008800000 */
[----:B------:R-:W-:Y:S01]  /*1da0*/  LOP3.LUT R5, R5, UR4, RZ, 0x3c, !PT ;  /* 0x0000000405057c12 */ /* 0x000fe2000f8e3cff */
[----:B------:R-:W-:Y:S09]  /*1db0*/  @P1 BRA `(.L_x_28) ;  /* 0xfffffffc00101947 */ /* 0x000ff2000383ffff */
.L_x_21:
[----:B------:R-:W3:Y:S01]  /*1dc0*/  LDC R0, c[0x0][0x28c] ;  /* 0x0000a300ff007b82 */ /* 0x000ee20000000800 */
[----:B------:R4:W-:Y:S01]  /*1dd0*/  SYNCS.ARRIVE.TRANS64.A1T0 RZ, [R62+UR47], RZ ;  /* 0x000000ff3eff79a7 */ /* 0x0009e2000810002f */
[----:B---3--:R-:W-:-:S13]  /*1de0*/  ISETP.GE.AND P1, PT, R0, 0x1, PT ;  /* 0x000000010000780c */ /* 0x008fda0003f26270 */
[----:B----4-:R-:W-:Y:S05]  /*1df0*/  @!P1 BRA `(.L_x_29) ;  /* 0x00000000003c9947 */ /* 0x010fea0003800000 */
[----:B------:R-:W-:Y:S05]  /*1e00*/  @!P0 BRA `(.L_x_30) ;  /* 0x0000000000048947 */ /* 0x000fea0003800000 */
[----:B------:R-:W-:Y:S01]  /*1e10*/  BPT.TRAP 0x1 ;  /* 0x000000040000795c */ /* 0x000fe20000300000 */
.L_x_30:
[----:B------:R-:W-:Y:S01]  /*1e20*/  UIADD3 UR6, UR43, UR38, URZ ;  /* 0x000000262b067290 */ /* 0x000fe2000fffe03f */
[----:B------:R-:W-:-:S03]  /*1e30*/  ISETP.GT.U32.AND P0, PT, R16, 0x1, PT ;  /* 0x000000011000780c */ /* 0x000fc60003f04070 */
[----:B------:R-:W-:-:S04]  /*1e40*/  UIMAD.WIDE.U32 UR4, UR6, 0x24924925, URZ ;  /* 0x24924925060478a5 */ /* 0x000fc8000f8e003f */
[----:B------:R-:W-:-:S04]  /*1e50*/  UIADD3 UR4, UR6, -UR5, URZ ;  /* 0x8000000506047290 */ /* 0x000fc8000fffe03f */
[----:B------:R-:W-:-:S04]  /*1e60*/  ULEA.HI UR4, UR4, UR5, URZ, 0x1f ;  /* 0x0000000504047291 */ /* 0x000fc8000f8ff83f */
[----:B------:R-:W-:-:S04]  /*1e70*/  USHF.R.U32.HI UR4, URZ, 0x2, UR4 ;  /* 0x000000023f047899 */ /* 0x000fc80008011604 */
[----:B------:R-:W-:-:S04]  /*1e80*/  UIMAD UR4, UR4, -0x7, UR6 ;  /* 0xfffffff9040478a4 */ /* 0x000fc8000f8e0206 */
[----:B------:R-:W-:-:S04]  /*1e90*/  ULEA UR4, UR4, UR41, 0x3 ;  /* 0x0000002904047291 */ /* 0x000fc8000f8e183f */
[----:B------:R-:W-:-:S04]  /*1ea0*/  UIADD3 UR4, UR4, 0x38, URZ ;  /* 0x0000003804047890 */ /* 0x000fc8000fffe03f */
[----:B------:R-:W-:-:S09]  /*1eb0*/  UPRMT UR4, URZ, 0x654, UR4 ;  /* 0x000006543f047896 */ /* 0x000fd20008000004 */
[----:B------:R-:W-:Y:S01]  /*1ec0*/  SYNCS.ARRIVE.TRANS64.RED.A1T0 RZ, [UR4], RZ ;  /* 0x000000ffffff79a7 */ /* 0x000fe20008100404 */
[----:B------:R-:W-:Y:S05]  /*1ed0*/  @P0 BRA `(.L_x_29) ;  /* 0x0000000000040947 */ /* 0x000fea0003800000 */
[----:B------:R-:W-:Y:S01]  /*1ee0*/  BPT.TRAP 0x1 ;  /* 0x000000040000795c */ /* 0x000fe20000300000 */
.L_x_29:
[----:B------:R-:W-:Y:S01]  /*1ef0*/  SHF.L.U32 R0, R71, 0x1f, RZ ;  /* 0x0000001f47007819 */ /* 0x000fe200000006ff */
[----:B------:R-:W-:Y:S01]  /*1f00*/  UIADD3 UR38, UR46, UR38, URZ ;  /* 0x000000262e267290 */ /* 0x000fe2000fffe03f */
[----:B------:R-:W3:Y:S01]  /*1f10*/  LDC R7, c[0x0][0x288] ;  /* 0x0000a200ff077b82 */ /* 0x000ee20000000800 */
[----:B------:R-:W-:Y:S01]  /*1f20*/  UISETP.GE.U32.AND UP1, UPT, UR46, 0x7, UPT ;  /* 0x000000072e00788c */ /* 0x000fe2000bf26070 */
[----:B------:R-:W-:Y:S01]  /*1f30*/  IMAD.SHL.U32 R8, R60, 0x2, RZ ;  /* 0x000000023c087824 */ /* 0x000fe200078e00ff */
[----:B------:R-:W-:Y:S02]  /*1f40*/  UISETP.GT.U32.AND UP0, UPT, UR38, 0x6, UPT ;  /* 0x000000062600788c */ /* 0x000fe4000bf04070 */
[----:B------:R-:W-:Y:S02]  /*1f50*/  UIMAD.WIDE.U32 UR4, UR38, 0x24924925, URZ ;  /* 0x24924925260478a5 */ /* 0x000fe4000f8e003f */
[----:B------:R-:W-:Y:S01]  /*1f60*/  UISETP.LT.U32.AND UP0, UPT, UR46, 0x7, UP0 ;  /* 0x000000072e00788c */ /* 0x000fe20008701070 */
[----:B------:R-:W4:Y:S01]  /*1f70*/  SYNCS.PHASECHK.TRANS64.TRYWAIT P0, [R61+UR42+0x10], R0 ;  /* 0x000010003d0075a7 */ /* 0x000f22000800016a */
[----:B------:R-:W-:Y:S01]  /*1f80*/  UIADD3 UR4, UR38, -UR5, URZ ;  /* 0x8000000526047290 */ /* 0x000fe2000fffe03f */
[----:B------:R-:W-:Y:S01]  /*1f90*/  SHF.R.S32.HI R9, RZ, 0x1f, R8 ;  /* 0x0000001fff097819 */ /* 0x000fe20000011408 */
[----:B------:R-:W-:-:S02]  /*1fa0*/  USEL UR6, URZ, 0x1, !UP0 ;  /* 0x000000013f067887 */ /* 0x000fc4000c000000 */
[----:B------:R-:W-:Y:S02]  /*1fb0*/  ULEA.HI UR4, UR4, UR5, URZ, 0x1f ;  /* 0x0000000504047291 */ /* 0x000fe4000f8ff83f */
[----:B------:R-:W-:Y:S02]  /*1fc0*/  ULOP3.LUT UR39, UR39, UR6, URZ, 0x3c, !UPT ;  /* 0x0000000627277292 */ /* 0x000fe4000f8e3c3f */
[----:B------:R-:W-:-:S04]  /*1fd0*/  USHF.R.U32.HI UR4, URZ, 0x2, UR4 ;  /* 0x000000023f047899 */ /* 0x000fc80008011604 */
[----:B------:R-:W-:Y:S02]  /*1fe0*/  @UP1 ULOP3.LUT UR39, UR39, 0x1, UR4, 0x78, !UPT ;  /* 0x0000000127271892 */ /* 0x000fe4000f8e7804 */
[----:B------:R-:W-:Y:S01]  /*1ff0*/  UIMAD UR38, UR4, -0x7, UR38 ;  /* 0xfffffff9042678a4 */ /* 0x000fe2000f8e0226 */
[----:B---34-:R-:W-:Y:S11]  /*2000*/  @!P0 BRA `(.L_x_31) ;  /* 0x0000003c003c8947 */ /* 0x018ff60003800000 */
.L_x_124:
[----:B---3--:R-:W-:Y:S01]  /*2010*/  IMAD.SHL.U32 R0, R19, 0x40, RZ ;  /* 0x0000004013007824 */ /* 0x008fe200078e00ff */
[----:B------:R-:W-:Y:S01]  /*2020*/  ULDC UR6, c[0x0][0x284] ;  /* 0x0000a10000067ab9 */ /* 0x000fe20000000800 */
[----:B------:R-:W-:Y:S01]  /*2030*/  IMAD.SHL.U32 R14, R22, 0x40, RZ ;  /* 0x00000040160e7824 */ /* 0x000fe200078e00ff */
[----:B------:R-:W-:Y:S01]  /*2040*/  SHF.R.S32.HI R11, RZ, 0x1f, R2 ;  /* 0x0000001fff0b7819 */ /* 0x000fe20000011402 */
[----:B------:R-:W-:Y:S01]  /*2050*/  ULDC.64 UR4, c[0x0][0x5d0] ;  /* 0x0001740000047ab9 */ /* 0x000fe20000000a00 */
[----:B------:R-:W-:Y:S01]  /*2060*/  ISETP.GE.AND P0, PT, R0, UR6, PT ;  /* 0x0000000600007c0c */ /* 0x000fe2000bf06270 */
[----:B--2---:R-:W-:Y:S01]  /*2070*/  IMAD.WIDE.U32 R4, R2, UR4, R8 ;  /* 0x0000000402047c25 */ /* 0x004fe2000f8e0008 */
[----:B------:R-:W-:Y:S02]  /*2080*/  SHF.R.S32.HI R15, RZ, 0x1f, R14 ;  /* 0x0000001fff0f7819 */ /* 0x000fe4000001140e */
[C---:B------:R-:W-:Y:S01]  /*2090*/  ISETP.GE.OR P0, PT, R14.reuse, R7, P0 ;  /* 0x000000070e00720c */ /* 0x040fe20000706670 */
[----:B-1----:R-:W-:Y:S01]  /*20a0*/  IMAD R3, R11, UR4, RZ ;  /* 0x000000040b037c24 */ /* 0x002fe2000f8e02ff */
[----:B------:R-:W-:-:S03]  /*20b0*/  IADD3 R4, P1, R14, R4, RZ ;  /* 0x000000040e047210 */ /* 0x000fc60007f3e0ff */
[----:B------:R-:W-:-:S05]  /*20c0*/  IMAD R3, R2, UR5, R3 ;  /* 0x0000000502037c24 */ /* 0x000fca000f8e0203 */
[----:B------:R-:W-:-:S03]  /*20d0*/  IADD3.X R5, R15, R5, R3, P1, !PT ;  /* 0x000000050f057210 */ /* 0x000fc60000ffe403 */
[----:B------:R-:W-:Y:S05]  /*20e0*/  @P0 BRA `(.L_x_32) ;  /* 0x0000002000b00947 */ /* 0x000fea0003800000 */
[----:B------:R-:W1:Y:S01]  /*20f0*/  LDC.64 R74, c[0x0][0x5c8] ;  /* 0x00017200ff4a7b82 */ /* 0x000e620000000a00 */
[----:B-----5:R-:W-:Y:S01]  /*2100*/  FSETP.NEU.AND P0, PT, R57, RZ, PT ;  /* 0x000000ff3900720b */ /* 0x020fe20003f0d000 */
[----:B------:R-:W-:Y:S01]  /*2110*/  IMAD R3, R60, -0x2, R7 ;  /* 0xfffffffe3c037824 */ /* 0x000fe200078e0207 */
[----:B------:R-:W-:Y:S01]  /*2120*/  BSSY B0, `(.L_x_32) ;  /* 0x0000228000007945 */ /* 0x000fe20003800000 */
[----:B------:R-:W-:-:S04]  /*2130*/  IMAD.WIDE R66, R19, 0x40, R58 ;  /* 0x0000004013427825 */ /* 0x000fc800078e023a */
[----:B------:R-:W-:Y:S02]  /*2140*/  IMAD.IADD R3, R3, 0x1, -R14 ;  /* 0x0000000103037824 */ /* 0x000fe400078e0a0e */
[----:B------:R-:W-:-:S03]  /*2150*/  IMAD.IADD R0, R65, 0x1, -R0 ;  /* 0x0000000141007824 */ /* 0x000fc600078e0a00 */
[----:B------:R-:W-:-:S04]  /*2160*/  ISETP.GT.AND P2, PT, R3, RZ, PT ;  /* 0x000000ff0300720c */ /* 0x000fc80003f44270 */
[----:B------:R-:W-:Y:S01]  /*2170*/  ISETP.GT.AND P1, PT, R0, RZ, P2 ;  /* 0x000000ff0000720c */ /* 0x000fe20001724270 */
[-C--:B-1----:R-:W-:Y:S02]  /*2180*/  IMAD R6, R67, R74.reuse, RZ ;  /* 0x0000004a43067224 */ /* 0x082fe400078e02ff */
[----:B------:R-:W-:-:S04]  /*2190*/  IMAD.WIDE.U32 R68, R66, R74, R4 ;  /* 0x0000004a42447225 */ /* 0x000fc800078e0004 */
[----:B------:R-:W-:-:S04]  /*21a0*/  IMAD R5, R66, R75, R6 ;  /* 0x0000004b42057224 */ /* 0x000fc800078e0206 */
[----:B------:R-:W-:Y:S01]  /*21b0*/  IMAD.IADD R7, R69, 0x1, R5 ;  /* 0x0000000145077824 */ /* 0x000fe200078e0205 */
[----:B------:R-:W-:Y:S06]  /*21c0*/  @!P0 BRA `(.L_x_33) ;  /* 0x0000001400e48947 */ /* 0x000fec0003800000 */
[----:B------:R-:W1:Y:S01]  /*21d0*/  LDC.64 R72, c[0x0][0x5b8] ;  /* 0x00016e00ff487b82 */ /* 0x000e620000000a00 */
[----:B------:R-:W-:-:S07]  /*21e0*/  ULDC.64 UR4, c[0x0][0x5c0] ;  /* 0x0001700000047ab9 */ /* 0x000fce0000000a00 */
[----:B------:R-:W2:Y:S08]  /*21f0*/  LDC.64 R76, c[0x0][0x5b0] ;  /* 0x00016c00ff4c7b82 */ /* 0x000eb00000000a00 */
[----:B------:R-:W0:Y:S01]  /*2200*/  LDC.64 R78, c[0x0][0x5a8] ;  /* 0x00016a00ff4e7b82 */ /* 0x000e220000000a00 */
[-C--:B-1----:R-:W-:Y:S02]  /*2210*/  IMAD R6, R11, R72.reuse, RZ ;  /* 0x000000480b067224 */ /* 0x082fe400078e02ff */
[----:B------:R-:W-:-:S04]  /*2220*/  IMAD.WIDE.U32 R4, R2, R72, R8 ;  /* 0x0000004802047225 */ /* 0x000fc800078e0008 */
[----:B------:R-:W-:Y:S01]  /*2230*/  IMAD R69, R2, R73, R6 ;  /* 0x0000004902457224 */ /* 0x000fe200078e0206 */
[----:B------:R-:W-:Y:S01]  /*2240*/  IADD3 R10, P0, R14, R4, RZ ;  /* 0x000000040e0a7210 */ /* 0x000fe20007f1e0ff */
[----:B--2---:R-:W-:-:S03]  /*2250*/  IMAD R4, R67, R76, RZ ;  /* 0x0000004c43047224 */ /* 0x004fc600078e02ff */
[----:B------:R-:W-:Y:S01]  /*2260*/  IADD3.X R11, R15, R5, R69, P0, !PT ;  /* 0x000000050f0b7210 */ /* 0x000fe200007fe445 */
[C---:B------:R-:W-:Y:S02]  /*2270*/  IMAD R73, R66.reuse, R77, R4 ;  /* 0x0000004d42497224 */ /* 0x040fe400078e0204 */
[----:B------:R-:W-:-:S04]  /*2280*/  IMAD.WIDE.U32 R4, R66, R76, R10 ;  /* 0x0000004c42047225 */ /* 0x000fc800078e000a */
[----:B------:R-:W-:Y:S01]  /*2290*/  IMAD.IADD R5, R5, 0x1, R73 ;  /* 0x0000000105057824 */ /* 0x000fe200078e0249 */
[----:B0-----:R-:W-:-:S04]  /*22a0*/  LEA R12, P0, R4, R78, 0x1 ;  /* 0x0000004e040c7211 */ /* 0x001fc800078008ff */
[----:B------:R-:W-:-:S05]  /*22b0*/  LEA.HI.X R13, R4, R79, R5, 0x1, P0 ;  /* 0x0000004f040d7211 */ /* 0x000fca00000f0c05 */
[----:B------:R-:W2:Y:S01]  /*22c0*/  @P1 LDG.E.LTC128B.U16 R19, desc[UR36][R12.64] ;  /* 0x000000240c131981 */ /* 0x000ea2000c1e1520 */
[----:B------:R-:W-:Y:S01]  /*22d0*/  IMAD.WIDE.U32 R4, R66, R76, R14 ;  /* 0x0000004c42047225 */ /* 0x000fe200078e000e */
[----:B------:R-:W-:Y:S02]  /*22e0*/  BSSY B1, `(.L_x_34) ;  /* 0x0000015000017945 */ /* 0x000fe40003800000 */
[----:B------:R-:W-:-:S04]  /*22f0*/  IADD3 R20, P0, R8, R4, RZ ;  /* 0x0000000408147210 */ /* 0x000fc80007f1e0ff */
[----:B------:R-:W-:Y:S02]  /*2300*/  IADD3.X R21, R9, R73, R5, P0, !PT ;  /* 0x0000004909157210 */ /* 0x000fe400007fe405 */
[----:B------:R-:W-:Y:S01]  /*2310*/  LEA R6, P0, R68, UR4, 0x1 ;  /* 0x0000000444067c11 */ /* 0x000fe2000f8008ff */
[----:B------:R-:W-:-:S03]  /*2320*/  IMAD.WIDE.U32 R20, R2, R72, R20 ;  /* 0x0000004802147225 */ /* 0x000fc600078e0014 */
[----:B------:R-:W-:Y:S02]  /*2330*/  LEA.HI.X R7, R68, UR5, R7, 0x1, P0 ;  /* 0x0000000544077c11 */ /* 0x000fe400080f0c07 */
[----:B------:R-:W-:-:S04]  /*2340*/  ISETP.GT.AND P0, PT, R3, 0x1, PT ;  /* 0x000000010300780c */ /* 0x000fc80003f04270 */
[----:B------:R-:W-:Y:S01]  /*2350*/  ISETP.GT.AND P3, PT, R0, RZ, P0 ;  /* 0x000000ff0000720c */ /* 0x000fe20000764270 */
[----:B--2---:R-:W-:-:S05]  /*2360*/  HADD2.F32 R4, -RZ, R19.H0_H0 ;  /* 0x20000013ff047230 */ /* 0x004fca0000004100 */
[----:B------:R-:W-:Y:S01]  /*2370*/  FMUL R5, R4, R57 ;  /* 0x0000003904057220 */ /* 0x000fe20000400000 */
[----:B------:R-:W-:-:S03]  /*2380*/  LEA R4, P4, R20, R78, 0x1 ;  /* 0x0000004e14047211 */ /* 0x000fc600078808ff */
[----:B------:R-:W-:-:S05]  /*2390*/  FFMA R5, R24, R56, R5 ;  /* 0x0000003818057223 */ /* 0x000fca0000000005 */
[----:B------:R-:W-:Y:S01]  /*23a0*/  F2FP.F16.F32.PACK_AB R12, RZ, R5 ;  /* 0x00000005ff0c723e */ /* 0x000fe200000000ff */
[----:B------:R-:W-:-:S03]  /*23b0*/  IMAD.IADD R5, R69, 0x1, R21 ;  /* 0x0000000145057824 */ /* 0x000fc600078e0215 */
[----:B------:R-:W-:Y:S01]  /*23c0*/  PRMT R13, R12, 0x7610, R13 ;  /* 0x000076100c0d7816 */ /* 0x000fe2000000000d */
[----:B------:R-:W-:Y:S01]  /*23d0*/  IMAD.SHL.U32 R12, R76, 0x8, RZ ;  /* 0x000000084c0c7824 */ /* 0x000fe200078e00ff */
[----:B------:R-:W-:-:S03]  /*23e0*/  LEA.HI.X R5, R20, R79, R5, 0x1, P4 ;  /* 0x0000004f14057211 */ /* 0x000fc600020f0c05 */
[----:B------:R0:W-:Y:S02]  /*23f0*/  @P1 STG.E.U16 desc[UR36][R6.64], R13 ;  /* 0x0000000d06001986 */ /* 0x0001e4000c101524 */
[----:B0-----:R-:W-:Y:S01]  /*2400*/  SHF.L.U64.HI R13, R76, 0x3, R77 ;  /* 0x000000034c0d7819 */ /* 0x001fe2000001024d */
[----:B------:R-:W-:Y:S06]  /*2410*/  @!P3 BRA `(.L_x_35) ;  /* 0x000000000004b947 */ /* 0x000fec0003800000 */
[----:B------:R0:W5:Y:S02]  /*2420*/  LDG.E.LTC128B.U16 R19, desc[UR36][R4.64+0x2] ;  /* 0x0000022404137981 */ /* 0x000164000c1e1520 */
.L_x_35:
[----:B------:R-:W-:Y:S05]  /*2430*/  BSYNC B1 ;  /* 0x0000000000017941 */ /* 0x000fea0003800000 */
.L_x_34:
[----:B-----5:R-:W-:Y:S01]  /*2440*/  HADD2.F32 R20, -RZ, R19.H0_H0 ;  /* 0x20000013ff147230 */ /* 0x020fe20000004100 */
[----:B------:R-:W-:Y:S01]  /*2450*/  ISETP.GT.AND P2, PT, R0, 0x8, P2 ;  /* 0x000000080000780c */ /* 0x000fe20001744270 */
[----:B------:R-:W-:-:S04]  /*2460*/  IMAD.WIDE.U32 R66, R66, R76, R12 ;  /* 0x0000004c42427225 */ /* 0x000fc800078e000c */
[----:B------:R-:W-:Y:S01]  /*2470*/  FMUL R20, R20, R57 ;  /* 0x0000003914147220 */ /* 0x000fe20000400000 */
[----:B------:R-:W-:Y:S01]  /*2480*/  IMAD.IADD R73, R73, 0x1, R67 ;  /* 0x0000000149497824 */ /* 0x000fe200078e0243 */
[----:B------:R-:W-:Y:S02]  /*2490*/  IADD3 R10, P1, R10, R66, RZ ;  /* 0x000000420a0a7210 */ /* 0x000fe40007f3e0ff */
[----:B------:R-:W-:-:S03]  /*24a0*/  FFMA R20, R25, R56, R20 ;  /* 0x0000003819147223 */ /* 0x000fc60000000014 */
[----:B------:R-:W-:Y:S01]  /*24b0*/  IMAD.X R11, R73, 0x1, R11, P1 ;  /* 0x00000001490b7824 */ /* 0x000fe200008e060b */
[C---:B------:R-:W-:Y:S02]  /*24c0*/  LEA R12, P1, R10.reuse, R78, 0x1 ;  /* 0x0000004e0a0c7211 */ /* 0x040fe400078208ff */
[----:B------:R-:W-:Y:S02]  /*24d0*/  F2FP.F16.F32.PACK_AB R20, RZ, R20 ;  /* 0x00000014ff14723e */ /* 0x000fe400000000ff */
[----:B------:R-:W-:-:S03]  /*24e0*/  LEA.HI.X R13, R10, R79, R11, 0x1, P1 ;  /* 0x0000004f0a0d7211 */ /* 0x000fc600008f0c0b */
[----:B------:R1:W-:Y:S04]  /*24f0*/  @P3 STG.E.U16 desc[UR36][R6.64+0x2], R20 ;  /* 0x0000021406003986 */ /* 0x0003e8000c101524 */
[----:B------:R-:W2:Y:S01]  /*2500*/  @P2 LDG.E.LTC128B.U16 R19, desc[UR36][R12.64] ;  /* 0x000000240c132981 */ /* 0x000ea2000c1e1520 */
[----:B------:R-:W-:Y:S01]  /*2510*/  IADD3 R14, P1, P3, R8, R66, R14 ;  /* 0x00000042080e7210 */ /* 0x000fe20007b3e00e */
[----:B------:R-:W-:Y:S01]  /*2520*/  BSSY B1, `(.L_x_36) ;  /* 0x0000011000017945 */ /* 0x000fe20003800000 */
[C---:B------:R-:W-:Y:S02]  /*2530*/  SHF.L.U64.HI R11, R74.reuse, 0x4, R75 ;  /* 0x000000044a0b7819 */ /* 0x040fe4000001024b */
[----:B------:R-:W-:Y:S02]  /*2540*/  IADD3.X R15, R9, R73, R15, P1, P3 ;  /* 0x00000049090f7210 */ /* 0x000fe40000fe640f */
[----:B------:R-:W-:-:S02]  /*2550*/  LEA R10, P1, R74, R6, 0x4 ;  /* 0x000000064a0a7211 */ /* 0x000fc400078220ff */
[----:B------:R-:W-:Y:S01]  /*2560*/  ISETP.GT.AND P0, PT, R0, 0x8, P0 ;  /* 0x000000080000780c */ /* 0x000fe20000704270 */
[----:B------:R-:W-:-:S04]  /*2570*/  IMAD.WIDE.U32 R14, R2, R72, R14 ;  /* 0x00000048020e7225 */ /* 0x000fc800078e000e */
[----:B------:R-:W-:Y:S02]  /*2580*/  IMAD.X R11, R11, 0x1, R7, P1 ;  /* 0x000000010b0b7824 */ /* 0x000fe400008e0607 */
[----:B------:R-:W-:Y:S02]  /*2590*/  IMAD.IADD R2, R69, 0x1, R15 ;  /* 0x0000000145027824 */ /* 0x000fe400078e020f */
[----:B--2---:R-:W-:-:S05]  /*25a0*/  HADD2.F32 R8, -RZ, R19.H0_H0 ;  /* 0x20000013ff087230 */ /* 0x004fca0000004100 */
[----:B------:R-:W-:Y:S01]  /*25b0*/  FMUL R9, R8, R57 ;  /* 0x0000003908097220 */ /* 0x000fe20000400000 */
[----:B------:R-:W-:-:S03]  /*25c0*/  LEA R8, P3, R14, R78, 0x1 ;  /* 0x0000004e0e087211 */ /* 0x000fc600078608ff */
[----:B------:R-:W-:-:S05]  /*25d0*/  FFMA R9, R26, R56, R9 ;  /* 0x000000381a097223 */ /* 0x000fca0000000009 */
[----:B------:R-:W-:Y:S02]  /*25e0*/  F2FP.F16.F32.PACK_AB R12, RZ, R9 ;  /* 0x00000009ff0c723e */ /* 0x000fe400000000ff */
[----:B------:R-:W-:-:S03]  /*25f0*/  LEA.HI.X R9, R14, R79, R2, 0x1, P3 ;  /* 0x0000004f0e097211 */ /* 0x000fc600018f0c02 */
[----:B------:R1:W-:Y:S01]  /*2600*/  @P2 STG.E.U16 desc[UR36][R10.64], R12 ;  /* 0x0000000c0a002986 */ /* 0x0003e2000c101524 */
[----:B------:R-:W-:Y:S05]  /*2610*/  @!P0 BRA `(.L_x_37) ;  /* 0x0000000000048947 */ /* 0x000fea0003800000 */
[----:B------:R2:W5:Y:S02]  /*2620*/  LDG.E.LTC128B.U16 R19, desc[UR36][R8.64+0x2] ;  /* 0x0000022408137981 */ /* 0x000564000c1e1520 */
.L_x_37:
[----:B------:R-:W-:Y:S05]  /*2630*/  BSYNC B1 ;  /* 0x0000000000017941 */ /* 0x000fea0003800000 */
.L_x_36:
[----:B-----5:R-:W-:Y:S01]  /*2640*/  HADD2.F32 R2, -RZ, R19.H0_H0 ;  /* 0x20000013ff027230 */ /* 0x020fe20000004100 */
[----:B------:R-:W-:Y:S01]  /*2650*/  ISETP.GT.AND P1, PT, R3, 0x8, PT ;  /* 0x000000080300780c */ /* 0x000fe20003f24270 */
[----:B------:R-:W-:Y:S03]  /*2660*/  BSSY B1, `(.L_x_38) ;  /* 0x0000008000017945 */ /* 0x000fe60003800000 */
[----:B------:R-:W-:Y:S01]  /*2670*/  FMUL R2, R2, R57 ;  /* 0x0000003902027220 */ /* 0x000fe20000400000 */
[----:B------:R-:W-:-:S03]  /*2680*/  ISETP.GT.AND P2, PT, R0, RZ, P1 ;  /* 0x000000ff0000720c */ /* 0x000fc60000f44270 */
[----:B------:R-:W-:-:S05]  /*2690*/  FFMA R2, R27, R56, R2 ;  /* 0x000000381b027223 */ /* 0x000fca0000000002 */
[----:B------:R-:W-:-:S05]  /*26a0*/  F2FP.F16.F32.PACK_AB R2, RZ, R2 ;  /* 0x00000002ff02723e */ /* 0x000fca00000000ff */
[----:B------:R3:W-:Y:S01]  /*26b0*/  @P0 STG.E.U16 desc[UR36][R10.64+0x2], R2 ;  /* 0x000002020a000986 */ /* 0x0007e2000c101524 */
[----:B------:R-:W-:Y:S05]  /*26c0*/  @!P2 BRA `(.L_x_39) ;  /* 0x000000000004a947 */ /* 0x000fea0003800000 */
[----:B------:R4:W5:Y:S02]  /*26d0*/  LDG.E.LTC128B.U16 R19, desc[UR36][R4.64+0x10] ;  /* 0x0000102404137981 */ /* 0x000964000c1e1520 */
.L_x_39:
[----:B------:R-:W-:Y:S05]  /*26e0*/  BSYNC B1 ;  /* 0x0000000000017941 */ /* 0x000fea0003800000 */
.L_x_38:
[----:B---3-5:R-:W-:Y:S01]  /*26f0*/  HADD2.F32 R2, -RZ, R19.H0_H0 ;  /* 0x20000013ff027230 */ /* 0x028fe20000004100 */
        /* <DEDUP_REMOVED lines=9> */
.L_x_41:
[----:B------:R-:W-:Y:S05]  /*2790*/  BSYNC B1 ;  /* 0x0000000000017941 */ /* 0x000fea0003800000 */
.L_x_40:
[----:B-----5:R-:W-:Y:S01]  /*27a0*/  HADD2.F32 R2, -RZ, R19.H0_H0 ;  /* 0x20000013ff027230 */ /* 0x020fe20000004100 */
[----:B------:R-:W-:Y:S01]  /*27b0*/  ISETP.GT.AND P1, PT, R0, 0x8, P1 ;  /* 0x000000080000780c */ /* 0x000fe20000f24270 */
[----:B------:R-:W-:Y:S03]  /*27c0*/  BSSY B1, `(.L_x_42) ;  /* 0x0000007000017945 */ /* 0x000fe60003800000 */
[----:B------:R-:W-:-:S04]  /*27d0*/  FMUL R2, R2, R57 ;  /* 0x0000003902027220 */ /* 0x000fc80000400000 */
[----:B------:R-:W-:-:S05]  /*27e0*/  FFMA R2, R29, R56, R2 ;  /* 0x000000381d027223 */ /* 0x000fca0000000002 */
[----:B------:R-:W-:-:S05]  /*27f0*/  F2FP.F16.F32.PACK_AB R2, RZ, R2 ;  /* 0x00000002ff02723e */ /* 0x000fca00000000ff */
[----:B------:R0:W-:Y:S01]  /*2800*/  @P3 STG.E.U16 desc[UR36][R6.64+0x12], R2 ;  /* 0x0000120206003986 */ /* 0x0001e2000c101524 */
[----:B------:R-:W-:Y:S05]  /*2810*/  @!P1 BRA `(.L_x_43) ;  /* 0x0000000000049947 */ /* 0x000fea0003800000 */
[----:B------:R0:W5:Y:S02]  /*2820*/  LDG.E.LTC128B.U16 R19, desc[UR36][R8.64+0x10] ;  /* 0x0000102408137981 */ /* 0x000164000c1e1520 */
.L_x_43:
[----:B------:R-:W-:Y:S05]  /*2830*/  BSYNC B1 ;  /* 0x0000000000017941 */ /* 0x000fea0003800000 */
.L_x_42:
[----:B0----5:R-:W-:Y:S01]  /*2840*/  HADD2.F32 R2, -RZ, R19.H0_H0 ;  /* 0x20000013ff027230 */ /* 0x021fe20000004100 */
[----:B------:R-:W-:Y:S01]  /*2850*/  ISETP.GT.AND P0, PT, R0, 0x8, P0 ;  /* 0x000000080000780c */ /* 0x000fe20000704270 */
[----:B------:R-:W-:Y:S03]  /*2860*/  BSSY B1, `(.L_x_44) ;  /* 0x0000007000017945 */ /* 0x000fe60003800000 */
[----:B---3--:R-:W-:-:S04]  /*2870*/  FMUL R13, R2, R57 ;  /* 0x00000039020d7220 */ /* 0x008fc80000400000 */
[----:B------:R-:W-:-:S05]  /*2880*/  FFMA R13, R30, R56, R13 ;  /* 0x000000381e0d7223 */ /* 0x000fca000000000d */
[----:B------:R-:W-:-:S05]  /*2890*/  F2FP.F16.F32.PACK_AB R13, RZ, R13 ;  /* 0x0000000dff0d723e */ /* 0x000fca00000000ff */
[----:B------:R0:W-:Y:S01]  /*28a0*/  @P1 STG.E.U16 desc[UR36][R10.64+0x10], R13 ;  /* 0x0000100d0a001986 */ /* 0x0001e2000c101524 */
[----:B------:R-:W-:Y:S05]  /*28b0*/  @!P0 BRA `(.L_x_45) ;  /* 0x0000000000048947 */ /* 0x000fea0003800000 */
[----:B------:R3:W5:Y:S02]  /*28c0*/  LDG.E.LTC128B.U16 R19, desc[UR36][R8.64+0x12] ;  /* 0x0000122408137981 */ /* 0x000764000c1e1520 */
.L_x_45:
[----:B------:R-:W-:Y:S05]  /*28d0*/  BSYNC B1 ;  /* 0x0000000000017941 */ /* 0x000fea0003800000 */
.L_x_44:
        /* <DEDUP_REMOVED lines=10> */
.L_x_47:
[----:B------:R-:W-:Y:S05]  /*2980*/  BSYNC B1 ;  /* 0x0000000000017941 */ /* 0x000fea0003800000 */
.L_x_46:
[----:B0----5:R-:W-:Y:S01]  /*2990*/  HADD2.F32 R2, -RZ, R19.H0_H0 ;  /* 0x20000013ff027230 */ /* 0x021fe20000004100 */
        /* <DEDUP_REMOVED lines=9> */
.L_x_49:
[----:B------:R-:W-:Y:S05]  /*2a30*/  BSYNC B1 ;  /* 0x0000000000017941 */ /* 0x000fea0003800000 */
.L_x_48:
        /* <DEDUP_REMOVED lines=9> */
.L_x_51:
[----:B------:R-:W-:Y:S05]  /*2ad0*/  BSYNC B1 ;  /* 0x0000000000017941 */ /* 0x000fea0003800000 */
.L_x_50:
[----:B0----5:R-:W-:Y:S01]  /*2ae0*/  HADD2.F32 R2, -RZ, R19.H0_H0 ;  /* 0x20000013ff027230 */ /* 0x021fe20000004100 */
        /* <DEDUP_REMOVED lines=8> */
.L_x_53:
[----:B------:R-:W-:Y:S05]  /*2b70*/  BSYNC B1 ;  /* 0x0000000000017941 */ /* 0x000fea0003800000 */
.L_x_52:
        /* <DEDUP_REMOVED lines=10> */
.L_x_55:
[----:B------:R-:W-:Y:S05]  /*2c20*/  BSYNC B1 ;  /* 0x0000000000017941 */ /* 0x000fea0003800000 */
.L_x_54:
        /* <DEDUP_REMOVED lines=10> */
.L_x_57:
[----:B------:R-:W-:Y:S05]  /*2cd0*/  BSYNC B1 ;  /* 0x0000000000017941 */ /* 0x000fea0003800000 */
.L_x_56:
        /* <DEDUP_REMOVED lines=9> */
.L_x_59:
[----:B------:R-:W-:Y:S05]  /*2d70*/  BSYNC B1 ;  /* 0x0000000000017941 */ /* 0x000fea0003800000 */
.L_x_58:
        /* <DEDUP_REMOVED lines=9> */
.L_x_61:
[----:B------:R-:W-:Y:S05]  /*2e10*/  BSYNC B1 ;  /* 0x0000000000017941 */ /* 0x000fea0003800000 */
.L_x_60:
        /* <DEDUP_REMOVED lines=10> */
.L_x_63:
[----:B------:R-:W-:Y:S05]  /*2ec0*/  BSYNC B1 ;  /* 0x0000000000017941 */ /* 0x000fea0003800000 */
.L_x_62:
        /* <DEDUP_REMOVED lines=10> */
.L_x_65:
[----:B------:R-:W-:Y:S05]  /*2f70*/  BSYNC B1 ;  /* 0x0000000000017941 */ /* 0x000fea0003800000 */
.L_x_64:
        /* <DEDUP_REMOVED lines=9> */
.L_x_67:
[----:B------:R-:W-:Y:S05]  /*3010*/  BSYNC B1 ;  /* 0x0000000000017941 */ /* 0x000fea0003800000 */
.L_x_66:
        /* <DEDUP_REMOVED lines=9> */
.L_x_69:
[----:B------:R-:W-:Y:S05]  /*30b0*/  BSYNC B1 ;  /* 0x0000000000017941 */ /* 0x000fea0003800000 */
.L_x_68:
        /* <DEDUP_REMOVED lines=10> */
.L_x_71:
[----:B------:R-:W-:Y:S05]  /*3160*/  BSYNC B1 ;  /* 0x0000000000017941 */ /* 0x000fea0003800000 */
.L_x_70:
        /* <DEDUP_REMOVED lines=10> */
.L_x_73:
[----:B------:R-:W-:Y:S05]  /*3210*/  BSYNC B1 ;  /* 0x0000000000017941 */ /* 0x000fea0003800000 */
.L_x_72:
        /* <DEDUP_REMOVED lines=9> */
.L_x_75:
[----:B------:R-:W-:Y:S05]  /*32b0*/  BSYNC B1 ;  /* 0x0000000000017941 */ /* 0x000fea0003800000 */
.L_x_74:
        /* <DEDUP_REMOVED lines=9> */
.L_x_77:
[----:B------:R-:W-:Y:S05]  /*3350*/  BSYNC B1 ;  /* 0x0000000000017941 */ /* 0x000fea0003800000 */
.L_x_76:
        /* <DEDUP_REMOVED lines=10> */
.L_x_79:
[----:B------:R-:W-:Y:S05]  /*3400*/  BSYNC B1 ;  /* 0x0000000000017941 */ /* 0x000fea0003800000 */
.L_x_78:
        /* <DEDUP_REMOVED lines=10> */
.L_x_81:
[----:B------:R-:W-:Y:S05]  /*34b0*/  BSYNC B1 ;  /* 0x0000000000017941 */ /* 0x000fea0003800000 */
.L_x_80:
        /* <DEDUP_REMOVED lines=9> */
.L_x_83:
[----:B------:R-:W-:Y:S05]  /*3550*/  BSYNC B1 ;  /* 0x0000000000017941 */ /* 0x000fea0003800000 */
.L_x_82:
        /* <DEDUP_REMOVED lines=9> */
.L_x_85:
[----:B------:R-:W-:Y:S05]  /*35f0*/  BSYNC B1 ;  /* 0x0000000000017941 */ /* 0x000fea0003800000 */
.L_x_84:
        /* <DEDUP_REMOVED lines=10> */
.L_x_87:
[----:B------:R-:W-:Y:S05]  /*36a0*/  BSYNC B1 ;  /* 0x0000000000017941 */ /* 0x000fea0003800000 */
.L_x_86:
[----:B0----5:R-:W-:Y:S01]  /*36b0*/  HADD2.F32 R2, -RZ, R19.H0_H0 ;  /* 0x20000013ff027230 */ /* 0x021fe20000004100 */
[----:B------:R-:W-:Y:S01]  /*36c0*/  ISETP.GT.AND P0, PT, R3, 0x39, PT ;  /* 0x000000390300780c */ /* 0x000fe20003f04270 */
[----:B------:R-:W-:Y:S01]  /*36d0*/  @P2 IMAD.MOV.U32 R3, RZ, RZ, R7 ;  /* 0x000000ffff032224 */ /* 0x000fe200078e0007 */
[----:B------:R-:W-:Y:S02]  /*36e0*/  BSSY B1, `(.L_x_88) ;  /* 0x0000009000017945 */ /* 0x000fe40003800000 */
[----:B------:R-:W-:Y:S01]  /*36f0*/  FMUL R13, R2, R57 ;  /* 0x00000039020d7220 */ /* 0x000fe20000400000 */
[----:B------:R-:W-:Y:S01]  /*3700*/  @P2 IMAD.MOV.U32 R2, RZ, RZ, R6 ;  /* 0x000000ffff022224 */ /* 0x000fe200078e0006 */
[----:B------:R-:W-:Y:S02]  /*3710*/  ISETP.GT.AND P3, PT, R0, RZ, P0 ;  /* 0x000000ff0000720c */ /* 0x000fe40000764270 */
[----:B------:R-:W-:-:S05]  /*3720*/  FFMA R13, R52, R56, R13 ;  /* 0x00000038340d7223 */ /* 0x000fca000000000d */
[----:B------:R-:W-:-:S05]  /*3730*/  F2FP.F16.F32.PACK_AB R13, RZ, R13 ;  /* 0x0000000dff0d723e */ /* 0x000fca00000000ff */
[----:B------:R0:W-:Y:S01]  /*3740*/  @P2 STG.E.U16 desc[UR36][R2.64+0x70], R13 ;  /* 0x0000700d02002986 */ /* 0x0001e2000c101524 */
[----:B------:R-:W-:Y:S05]  /*3750*/  @!P3 BRA `(.L_x_89) ;  /* 0x000000000004b947 */ /* 0x000fea0003800000 */
[----:B------:R0:W5:Y:S02]  /*3760*/  LDG.E.LTC128B.U16 R19, desc[UR36][R4.64+0x72] ;  /* 0x0000722404137981 */ /* 0x000164000c1e1520 */
.L_x_89:
[----:B------:R-:W-:Y:S05]  /*3770*/  BSYNC B1 ;  /* 0x0000000000017941 */ /* 0x000fea0003800000 */
.L_x_88:
        /* <DEDUP_REMOVED lines=9> */
.L_x_91:
[----:B------:R-:W-:Y:S05]  /*3810*/  BSYNC B1 ;  /* 0x0000000000017941 */ /* 0x000fea0003800000 */
.L_x_90:
[----:B0----5:R-:W-:Y:S01]  /*3820*/  HADD2.F32 R2, -RZ, R19.H0_H0 ;  /* 0x20000013ff027230 */ /* 0x021fe20000004100 */
[----:B------:R-:W-:Y:S01]  /*3830*/  ISETP.GT.AND P0, PT, R0, 0x8, P0 ;  /* 0x000000080000780c */ /* 0x000fe20000704270 */
[----:B------:R-:W-:Y:S03]  /*3840*/  BSSY B1, `(.L_x_92) ;  /* 0x000000a000017945 */ /* 0x000fe60003800000 */
[----:B------:R-:W-:Y:S01]  /*3850*/  FMUL R3, R2, R57 ;  /* 0x0000003902037220 */ /* 0x000fe20000400000 */
[----:B------:R-:W-:-:S03]  /*3860*/  @P1 IMAD.MOV.U32 R2, RZ, RZ, R10 ;  /* 0x000000ffff021224 */ /* 0x000fc600078e000a */
[----:B------:R-:W-:-:S05]  /*3870*/  FFMA R3, R54, R56, R3 ;  /* 0x0000003836037223 */ /* 0x000fca0000000003 */
[----:B------:R-:W-:-:S04]  /*3880*/  F2FP.F16.F32.PACK_AB R3, RZ, R3 ;  /* 0x00000003ff03723e */ /* 0x000fc800000000ff */
[----:B----4-:R-:W-:Y:S01]  /*3890*/  PRMT R4, R3, 0x7610, R4 ;  /* 0x0000761003047816 */ /* 0x010fe20000000004 */
[----:B------:R-:W-:-:S05]  /*38a0*/  @P1 IMAD.MOV.U32 R3, RZ, RZ, R11 ;  /* 0x000000ffff031224 */ /* 0x000fca00078e000b */
[----:B------:R0:W-:Y:S01]  /*38b0*/  @P1 STG.E.U16 desc[UR36][R2.64+0x70], R4 ;  /* 0x0000700402001986 */ /* 0x0001e2000c101524 */
[----:B------:R-:W-:Y:S05]  /*38c0*/  @!P0 BRA `(.L_x_93) ;  /* 0x0000000000048947 */ /* 0x000fea0003800000 */
[----:B------:R4:W5:Y:S02]  /*38d0*/  LDG.E.LTC128B.U16 R19, desc[UR36][R8.64+0x72] ;  /* 0x0000722408137981 */ /* 0x000964000c1e1520 */
.L_x_93:
[----:B------:R-:W-:Y:S05]  /*38e0*/  BSYNC B1 ;  /* 0x0000000000017941 */ /* 0x000fea0003800000 */
.L_x_92:
[----:B------:R-:W-:Y:S05]  /*38f0*/  @!P0 BRA `(.L_x_94) ;  /* 0x0000000800a88947 */ /* 0x000fea0003800000 */
[----:B-----5:R-:W-:-:S05]  /*3900*/  HADD2.F32 R0, -RZ, R19.H0_H0 ;  /* 0x20000013ff007230 */ /* 0x020fca0000004100 */
[----:B------:R-:W-:-:S04]  /*3910*/  FMUL R0, R0, R57 ;  /* 0x0000003900007220 */ /* 0x000fc80000400000 */
[----:B------:R-:W-:-:S05]  /*3920*/  FFMA R0, R55, R56, R0 ;  /* 0x0000003837007223 */ /* 0x000fca0000000000 */
[----:B------:R-:W-:-:S05]  /*3930*/  F2FP.F16.F32.PACK_AB R0, RZ, R0 ;  /* 0x00000000ff00723e */ /* 0x000fca00000000ff */
[----:B------:R0:W-:Y:S01]  /*3940*/  STG.E.U16 desc[UR36][R10.64+0x72], R0 ;  /* 0x000072000a007986 */ /* 0x0001e2000c101524 */
[----:B------:R-:W-:Y:S05]  /*3950*/  BRA `(.L_x_94) ;  /* 0x0000000800907947 */ /* 0x000fea0003800000 */
.L_x_33:
[----:B------:R-:W-:Y:S01]  /*3960*/  ISETP.GT.AND P0, PT, R3, 0x1, PT ;  /* 0x000000010300780c */ /* 0x000fe20003f04270 */
[----:B------:R-:W-:Y:S01]  /*3970*/  ULDC.64 UR4, c[0x0][0x5c0] ;  /* 0x0001700000047ab9 */ /* 0x000fe20000000a00 */
[-C--:B------:R-:W-:Y:S01]  /*3980*/  FMUL R24, R24, R56.reuse ;  /* 0x0000003818187220 */ /* 0x080fe20000400000 */
[-C--:B------:R-:W-:Y:S01]  /*3990*/  FMUL R25, R25, R56.reuse ;  /* 0x0000003819197220 */ /* 0x080fe20000400000 */
[----:B------:R-:W-:Y:S01]  /*39a0*/  ISETP.GT.AND P3, PT, R0, RZ, P0 ;  /* 0x000000ff0000720c */ /* 0x000fe20000764270 */
[-C--:B------:R-:W-:Y:S01]  /*39b0*/  FMUL R26, R26, R56.reuse ;  /* 0x000000381a1a7220 */ /* 0x080fe20000400000 */
[----:B------:R-:W-:Y:S01]  /*39c0*/  LEA R4, P4, R68, UR4, 0x1 ;  /* 0x0000000444047c11 */ /* 0x000fe2000f8808ff */
[----:B------:R-:W-:Y:S01]  /*39d0*/  FMUL R27, R27, R56 ;  /* 0x000000381b1b7220 */ /* 0x000fe20000400000 */
[----:B------:R-:W-:Y:S01]  /*39e0*/  F2FP.F16.F32.PACK_AB R24, RZ, R24 ;  /* 0x00000018ff18723e */ /* 0x000fe200000000ff */
[-C--:B------:R-:W-:Y:S01]  /*39f0*/  FMUL R28, R28, R56.reuse ;  /* 0x000000381c1c7220 */ /* 0x080fe20000400000 */
[----:B------:R-:W-:Y:S01]  /*3a00*/  LEA.HI.X R5, R68, UR5, R7, 0x1, P4 ;  /* 0x0000000544057c11 */ /* 0x000fe2000a0f0c07 */
[-C--:B------:R-:W-:Y:S01]  /*3a10*/  FMUL R29, R29, R56.reuse ;  /* 0x000000381d1d7220 */ /* 0x080fe20000400000 */
[----:B------:R-:W-:Y:S01]  /*3a20*/  F2FP.F16.F32.PACK_AB R25, RZ, R25 ;  /* 0x00000019ff19723e */ /* 0x000fe200000000ff */
[-C--:B------:R-:W-:Y:S01]  /*3a30*/  FMUL R30, R30, R56.reuse ;  /* 0x000000381e1e7220 */ /* 0x080fe20000400000 */
[----:B------:R-:W-:Y:S01]  /*3a40*/  SHF.L.U64.HI R75, R74, 0x4, R75 ;  /* 0x000000044a4b7819 */ /* 0x000fe2000001024b */
[----:B------:R-:W-:Y:S01]  /*3a50*/  @P1 STG.E.U16 desc[UR36][R4.64], R24 ;  /* 0x0000001804001986 */ /* 0x000fe2000c101524 */
[----:B------:R-:W-:Y:S01]  /*3a60*/  ISETP.GT.AND P1, PT, R3, 0x8, PT ;  /* 0x000000080300780c */ /* 0x000fe20003f24270 */
[----:B------:R-:W-:Y:S01]  /*3a70*/  FMUL R31, R31, R56 ;  /* 0x000000381f1f7220 */ /* 0x000fe20000400000 */
[----:B------:R-:W-:Y:S01]  /*3a80*/  ISETP.GT.AND P4, PT, R0, 0x8, P0 ;  /* 0x000000080000780c */ /* 0x000fe20000784270 */
[----:B------:R-:W-:Y:S01]  /*3a90*/  @P3 STG.E.U16 desc[UR36][R4.64+0x2], R25 ;  /* 0x0000021904003986 */ /* 0x000fe2000c101524 */
[----:B------:R-:W-:Y:S01]  /*3aa0*/  LEA R6, P3, R74, R4, 0x4 ;  /* 0x000000044a067211 */ /* 0x000fe200078620ff */
[-C--:B------:R-:W-:Y:S01]  /*3ab0*/  FMUL R32, R32, R56.reuse ;  /* 0x0000003820207220 */ /* 0x080fe20000400000 */
[C---:B------:R-:W-:Y:S01]  /*3ac0*/  ISETP.GT.AND P2, PT, R0.reuse, 0x8, P2 ;  /* 0x000000080000780c */ /* 0x040fe20001744270 */
[-C--:B------:R-:W-:Y:S01]  /*3ad0*/  FMUL R33, R33, R56.reuse ;  /* 0x0000003821217220 */ /* 0x080fe20000400000 */
[----:B------:R-:W-:Y:S01]  /*3ae0*/  ISETP.GT.AND P0, PT, R3, 0x9, PT ;  /* 0x000000090300780c */ /* 0x000fe20003f04270 */
[----:B------:R-:W-:Y:S01]  /*3af0*/  IMAD.X R7, R75, 0x1, R5, P3 ;  /* 0x000000014b077824 */ /* 0x000fe200018e0605 */
[----:B------:R-:W-:Y:S01]  /*3b00*/  ISETP.GT.AND P5, PT, R0, RZ, P1 ;  /* 0x000000ff0000720c */ /* 0x000fe20000fa4270 */
[-C--:B------:R-:W-:Y:S01]  /*3b10*/  FMUL R34, R34, R56.reuse ;  /* 0x0000003822227220 */ /* 0x080fe20000400000 */
[----:B------:R-:W-:Y:S01]  /*3b20*/  ISETP.GT.AND P3, PT, R0, RZ, P0 ;  /* 0x000000ff0000720c */ /* 0x000fe20000764270 */
[----:B------:R-:W-:Y:S01]  /*3b30*/  FMUL R35, R35, R56 ;  /* 0x0000003823237220 */ /* 0x000fe20000400000 */
[----:B------:R-:W-:Y:S01]  /*3b40*/  F2FP.F16.F32.PACK_AB R26, RZ, R26 ;  /* 0x0000001aff1a723e */ /* 0x000fe200000000ff */
[-C--:B------:R-:W-:Y:S01]  /*3b50*/  FMUL R36, R36, R56.reuse ;  /* 0x0000003824247220 */ /* 0x080fe20000400000 */
[----:B------:R-:W-:Y:S01]  /*3b60*/  F2FP.F16.F32.PACK_AB R27, RZ, R27 ;  /* 0x0000001bff1b723e */ /* 0x000fe200000000ff */
[----:B------:R-:W-:Y:S01]  /*3b70*/  FMUL R37, R37, R56 ;  /* 0x0000003825257220 */ /* 0x000fe20000400000 */
[----:B------:R-:W-:Y:S01]  /*3b80*/  F2FP.F16.F32.PACK_AB R28, RZ, R28 ;  /* 0x0000001cff1c723e */ /* 0x000fe200000000ff */
[----:B------:R-:W-:Y:S01]  /*3b90*/  @P2 STG.E.U16 desc[UR36][R6.64], R26 ;  /* 0x0000001a06002986 */ /* 0x000fe2000c101524 */
[----:B------:R-:W-:Y:S01]  /*3ba0*/  F2FP.F16.F32.PACK_AB R29, RZ, R29 ;  /* 0x0000001dff1d723e */ /* 0x000fe200000000ff */
[-C--:B------:R-:W-:Y:S01]  /*3bb0*/  FMUL R38, R38, R56.reuse ;  /* 0x0000003826267220 */ /* 0x080fe20000400000 */
[C---:B------:R-:W-:Y:S01]  /*3bc0*/  ISETP.GT.AND P2, PT, R0.reuse, 0x8, P1 ;  /* 0x000000080000780c */ /* 0x040fe20000f44270 */
[----:B------:R-:W-:Y:S01]  /*3bd0*/  @P4 STG.E.U16 desc[UR36][R6.64+0x2], R27 ;  /* 0x0000021b06004986 */ /* 0x000fe2000c101524 */
[----:B------:R-:W-:Y:S01]  /*3be0*/  ISETP.GT.AND P1, PT, R3, 0x10, PT ;  /* 0x000000100300780c */ /* 0x000fe20003f24270 */
[----:B------:R-:W-:Y:S01]  /*3bf0*/  FMUL R39, R39, R56 ;  /* 0x0000003827277220 */ /* 0x000fe20000400000 */
[----:B------:R-:W-:Y:S01]  /*3c00*/  F2FP.F16.F32.PACK_AB R30, RZ, R30 ;  /* 0x0000001eff1e723e */ /* 0x000fe200000000ff */
[----:B------:R-:W-:Y:S01]  /*3c10*/  @P5 STG.E.U16 desc[UR36][R4.64+0x10], R28 ;  /* 0x0000101c04005986 */ /* 0x000fe2000c101524 */
[----:B------:R-:W-:Y:S01]  /*3c20*/  ISETP.GT.AND P4, PT, R0, RZ, P1 ;  /* 0x000000ff0000720c */ /* 0x000fe20000f84270 */
[-C--:B------:R-:W-:Y:S01]  /*3c30*/  FMUL R40, R40, R56.reuse ;  /* 0x0000003828287220 */ /* 0x080fe20000400000 */
[----:B------:R-:W-:Y:S01]  /*3c40*/  F2FP.F16.F32.PACK_AB R31, RZ, R31 ;  /* 0x0000001fff1f723e */ /* 0x000fe200000000ff */
[----:B------:R-:W-:Y:S01]  /*3c50*/  @P3 STG.E.U16 desc[UR36][R4.64+0x12], R29 ;  /* 0x0000121d04003986 */ /* 0x000fe2000c101524 */
[----:B------:R-:W-:Y:S01]  /*3c60*/  ISETP.GT.AND P3, PT, R0, 0x8, P0 ;  /* 0x000000080000780c */ /* 0x000fe20000764270 */
[----:B------:R-:W-:Y:S01]  /*3c70*/  FMUL R41, R41, R56 ;  /* 0x0000003829297220 */ /* 0x000fe20000400000 */
[----:B------:R-:W-:Y:S01]  /*3c80*/  ISETP.GT.AND P0, PT, R3, 0x11, PT ;  /* 0x000000110300780c */ /* 0x000fe20003f04270 */
[----:B------:R-:W-:Y:S01]  /*3c90*/  @P2 STG.E.U16 desc[UR36][R6.64+0x10], R30 ;  /* 0x0000101e06002986 */ /* 0x000fe2000c101524 */
[----:B------:R-:W-:Y:S01]  /*3ca0*/  F2FP.F16.F32.PACK_AB R32, RZ, R32 ;  /* 0x00000020ff20723e */ /* 0x000fe200000000ff */
[-C--:B------:R-:W-:Y:S01]  /*3cb0*/  FMUL R42, R42, R56.reuse ;  /* 0x000000382a2a7220 */ /* 0x080fe20000400000 */
[C---:B------:R-:W-:Y:S01]  /*3cc0*/  ISETP.GT.AND P5, PT, R0.reuse, RZ, P0 ;  /* 0x000000ff0000720c */ /* 0x040fe200007a4270 */
[-C--:B------:R-:W-:Y:S01]  /*3cd0*/  FMUL R43, R43, R56.reuse ;  /* 0x000000382b2b7220 */ /* 0x080fe20000400000 */
[----:B------:R-:W-:Y:S01]  /*3ce0*/  ISETP.GT.AND P2, PT, R0, 0x8, P1 ;  /* 0x000000080000780c */ /* 0x000fe20000f44270 */
[-C--:B------:R-:W-:Y:S01]  /*3cf0*/  FMUL R44, R44, R56.reuse ;  /* 0x000000382c2c7220 */ /* 0x080fe20000400000 */
[----:B------:R-:W-:Y:S01]  /*3d00*/  ISETP.GT.AND P1, PT, R3, 0x18, PT ;  /* 0x000000180300780c */ /* 0x000fe20003f24270 */
[-C--:B------:R-:W-:Y:S01]  /*3d10*/  FMUL R45, R45, R56.reuse ;  /* 0x000000382d2d7220 */ /* 0x080fe20000400000 */
[----:B------:R-:W-:Y:S01]  /*3d20*/  F2FP.F16.F32.PACK_AB R33, RZ, R33 ;  /* 0x00000021ff21723e */ /* 0x000fe200000000ff */
[----:B------:R-:W-:Y:S01]  /*3d30*/  @P3 STG.E.U16 desc[UR36][R6.64+0x12], R31 ;  /* 0x0000121f06003986 */ /* 0x000fe2000c101524 */
[----:B------:R-:W-:Y:S01]  /*3d40*/  ISETP.GT.AND P3, PT, R0, 0x8, P0 ;  /* 0x000000080000780c */ /* 0x000fe20000764270 */
[-C--:B------:R-:W-:Y:S01]  /*3d50*/  FMUL R46, R46, R56.reuse ;  /* 0x000000382e2e7220 */ /* 0x080fe20000400000 */
[----:B------:R-:W-:Y:S01]  /*3d60*/  ISETP.GT.AND P0, PT, R3, 0x19, PT ;  /* 0x000000190300780c */ /* 0x000fe20003f04270 */
[----:B------:R-:W-:Y:S01]  /*3d70*/  @P4 STG.E.U16 desc[UR36][R4.64+0x20], R32 ;  /* 0x0000202004004986 */ /* 0x000fe2000c101524 */
[C---:B------:R-:W-:Y:S01]  /*3d80*/  ISETP.GT.AND P4, PT, R0.reuse, RZ, P1 ;  /* 0x000000ff0000720c */ /* 0x040fe20000f84270 */
[----:B------:R-:W-:Y:S01]  /*3d90*/  FMUL R47, R47, R56 ;  /* 0x000000382f2f7220 */ /* 0x000fe20000400000 */
[----:B------:R-:W-:Y:S01]  /*3da0*/  F2FP.F16.F32.PACK_AB R34, RZ, R34 ;  /* 0x00000022ff22723e */ /* 0x000fe200000000ff */
[----:B------:R-:W-:Y:S01]  /*3db0*/  @P5 STG.E.U16 desc[UR36][R4.64+0x22], R33 ;  /* 0x0000222104005986 */ /* 0x000fe2000c101524 */
[----:B------:R-:W-:Y:S01]  /*3dc0*/  ISETP.GT.AND P5, PT, R0, RZ, P0 ;  /* 0x000000ff0000720c */ /* 0x000fe200007a4270 */
[----:B------:R-:W-:Y:S01]  /*3dd0*/  FMUL R48, R48, R56 ;  /* 0x0000003830307220 */ /* 0x000fe20000400000 */
[----:B------:R-:W-:Y:S01]  /*3de0*/  F2FP.F16.F32.PACK_AB R35, RZ, R35 ;  /* 0x00000023ff23723e */ /* 0x000fe200000000ff */
[----:B------:R-:W-:Y:S01]  /*3df0*/  @P2 STG.E.U16 desc[UR36][R6.64+0x20], R34 ;  /* 0x0000202206002986 */ /* 0x000fe2000c101524 */
[----:B------:R-:W-:Y:S01]  /*3e00*/  F2FP.F16.F32.PACK_AB R36, RZ, R36 ;  /* 0x00000024ff24723e */ /* 0x000fe200000000ff */
[-C--:B------:R-:W-:Y:S01]  /*3e10*/  FMUL R49, R49, R56.reuse ;  /* 0x0000003831317220 */ /* 0x080fe20000400000 */
[----:B------:R-:W-:Y:S01]  /*3e20*/  ISETP.GT.AND P2, PT, R0, 0x8, P1 ;  /* 0x000000080000780c */ /* 0x000fe20000f44270 */
[----:B------:R-:W-:Y:S01]  /*3e30*/  @P3 STG.E.U16 desc[UR36][R6.64+0x22], R35 ;  /* 0x0000222306003986 */ /* 0x000fe2000c101524 */
[----:B------:R-:W-:Y:S01]  /*3e40*/  ISETP.GT.AND P1, PT, R3, 0x20, PT ;  /* 0x000000200300780c */ /* 0x000fe20003f24270 */
[-C--:B------:R-:W-:Y:S01]  /*3e50*/  FMUL R50, R50, R56.reuse ;  /* 0x0000003832327220 */ /* 0x080fe20000400000 */
[----:B------:R-:W-:Y:S01]  /*3e60*/  F2FP.F16.F32.PACK_AB R37, RZ, R37 ;  /* 0x00000025ff25723e */ /* 0x000fe200000000ff */
[----:B------:R-:W-:Y:S01]  /*3e70*/  @P4 STG.E.U16 desc[UR36][R4.64+0x30], R36 ;  /* 0x0000302404004986 */ /* 0x000fe2000c101524 */
[C---:B------:R-:W-:Y:S01]  /*3e80*/  ISETP.GT.AND P3, PT, R0.reuse, 0x8, P0 ;  /* 0x000000080000780c */ /* 0x040fe20000764270 */
[-C--:B------:R-:W-:Y:S01]  /*3e90*/  FMUL R51, R51, R56.reuse ;  /* 0x0000003833337220 */ /* 0x080fe20000400000 */
[----:B------:R-:W-:Y:S01]  /*3ea0*/  ISETP.GT.AND P0, PT, R3, 0x21, PT ;  /* 0x000000210300780c */ /* 0x000fe20003f04270 */
[----:B------:R-:W-:Y:S01]  /*3eb0*/  @P5 STG.E.U16 desc[UR36][R4.64+0x32], R37 ;  /* 0x0000322504005986 */ /* 0x000fe2000c101524 */
        /* <DEDUP_REMOVED lines=10> */
[----:B------:R-:W-:-:S02]  /*3f60*/  F2FP.F16.F32.PACK_AB R41, RZ, R41 ;  /* 0x00000029ff29723e */ /* 0x000fc400000000ff */
[C---:B------:R-:W-:Y:S01]  /*3f70*/  ISETP.GT.AND P1, PT, R0.reuse, 0x8, P1 ;  /* 0x000000080000780c */ /* 0x040fe20000f24270 */
[----:B------:R-:W-:Y:S01]  /*3f80*/  @P3 STG.E.U16 desc[UR36][R6.64+0x32], R39 ;  /* 0x0000322706003986 */ /* 0x000fe2000c101524 */
[C---:B------:R-:W-:Y:S02]  /*3f90*/  ISETP.GT.AND P2, PT, R0.reuse, 0x8, P0 ;  /* 0x000000080000780c */ /* 0x040fe40000744270 */
[C---:B------:R-:W-:Y:S01]  /*3fa0*/  ISETP.GT.AND P0, PT, R3.reuse, 0x29, PT ;  /* 0x000000290300780c */ /* 0x040fe20003f04270 */
[----:B------:R-:W-:Y:S01]  /*3fb0*/  @P4 STG.E.U16 desc[UR36][R4.64+0x40], R40 ;  /* 0x0000402804004986 */ /* 0x000fe2000c101524 */
[----:B------:R-:W-:Y:S02]  /*3fc0*/  ISETP.GT.AND P4, PT, R3, 0x28, PT ;  /* 0x000000280300780c */ /* 0x000fe40003f84270 */
[----:B------:R-:W-:Y:S01]  /*3fd0*/  F2FP.F16.F32.PACK_AB R42, RZ, R42 ;  /* 0x0000002aff2a723e */ /* 0x000fe200000000ff */
[----:B------:R-:W-:Y:S01]  /*3fe0*/  @P5 STG.E.U16 desc[UR36][R4.64+0x42], R41 ;  /* 0x0000422904005986 */ /* 0x000fe2000c101524 */
[----:B------:R-:W-:-:S02]  /*3ff0*/  ISETP.GT.AND P5, PT, R0, RZ, P4 ;  /* 0x000000ff0000720c */ /* 0x000fc400027a4270 */
[C---:B------:R-:W-:Y:S01]  /*4000*/  ISETP.GT.AND P3, PT, R0.reuse, RZ, P0 ;  /* 0x000000ff0000720c */ /* 0x040fe20000764270 */
[----:B------:R-:W-:Y:S01]  /*4010*/  @P1 STG.E.U16 desc[UR36][R6.64+0x40], R42 ;  /* 0x0000402a06001986 */ /* 0x000fe2000c101524 */
[----:B------:R-:W-:Y:S02]  /*4020*/  F2FP.F16.F32.PACK_AB R43, RZ, R43 ;  /* 0x0000002bff2b723e */ /* 0x000fe400000000ff */
[----:B------:R-:W-:Y:S02]  /*4030*/  F2FP.F16.F32.PACK_AB R44, RZ, R44 ;  /* 0x0000002cff2c723e */ /* 0x000fe400000000ff */
[C---:B------:R-:W-:Y:S01]  /*4040*/  ISETP.GT.AND P4, PT, R0.reuse, 0x8, P4 ;  /* 0x000000080000780c */ /* 0x040fe20002784270 */
[----:B------:R-:W-:Y:S01]  /*4050*/  @P2 STG.E.U16 desc[UR36][R6.64+0x42], R43 ;  /* 0x0000422b06002986 */ /* 0x000fe2000c101524 */
[----:B------:R-:W-:Y:S02]  /*4060*/  F2FP.F16.F32.PACK_AB R45, RZ, R45 ;  /* 0x0000002dff2d723e */ /* 0x000fe400000000ff */
[----:B------:R-:W-:Y:S01]  /*4070*/  ISETP.GT.AND P2, PT, R3, 0x31, PT ;  /* 0x000000310300780c */ /* 0x000fe20003f44270 */
[----:B------:R-:W-:Y:S01]  /*4080*/  @P5 STG.E.U16 desc[UR36][R4.64+0x50], R44 ;  /* 0x0000502c04005986 */ /* 0x000fe2000c101524 */
[----:B------:R-:W-:-:S02]  /*4090*/  ISETP.GT.AND P5, PT, R0, 0x8, P0 ;  /* 0x000000080000780c */ /* 0x000fc400007a4270 */
[C---:B------:R-:W-:Y:S01]  /*40a0*/  ISETP.GT.AND P1, PT, R3.reuse, 0x38, PT ;  /* 0x000000380300780c */ /* 0x040fe20003f24270 */
[----:B------:R-:W-:Y:S01]  /*40b0*/  @P3 STG.E.U16 desc[UR36][R4.64+0x52], R45 ;  /* 0x0000522d04003986 */ /* 0x000fe2000c101524 */
[C---:B------:R-:W-:Y:S02]  /*40c0*/  ISETP.GT.AND P3, PT, R3.reuse, 0x30, PT ;  /* 0x000000300300780c */ /* 0x040fe40003f64270 */
[----:B------:R-:W-:Y:S01]  /*40d0*/  ISETP.GT.AND P0, PT, R3, 0x39, PT ;  /* 0x000000390300780c */ /* 0x000fe20003f04270 */
[----:B------:R-:W-:Y:S01]  /*40e0*/  @P4 IMAD.MOV.U32 R2, RZ, RZ, R6 ;  /* 0x000000ffff024224 */ /* 0x000fe200078e0006 */
[----:B------:R-:W-:Y:S01]  /*40f0*/  F2FP.F16.F32.PACK_AB R46, RZ, R46 ;  /* 0x0000002eff2e723e */ /* 0x000fe200000000ff */
[----:B------:R-:W-:Y:S01]  /*4100*/  @P4 IMAD.MOV.U32 R3, RZ, RZ, R7 ;  /* 0x000000ffff034224 */ /* 0x000fe200078e0007 */
[----:B------:R-:W-:Y:S02]  /*4110*/  F2FP.F16.F32.PACK_AB R47, RZ, R47 ;  /* 0x0000002fff2f723e */ /* 0x000fe400000000ff */
[----:B------:R-:W-:-:S02]  /*4120*/  F2FP.F16.F32.PACK_AB R48, RZ, R48 ;  /* 0x00000030ff30723e */ /* 0x000fc400000000ff */
[----:B------:R1:W-:Y:S01]  /*4130*/  @P4 STG.E.U16 desc[UR36][R2.64+0x50], R46 ;  /* 0x0000502e02004986 */ /* 0x0003e2000c101524 */
[C---:B------:R-:W-:Y:S02]  /*4140*/  ISETP.GT.AND P4, PT, R0.reuse, RZ, P2 ;  /* 0x000000ff0000720c */ /* 0x040fe40001784270 */
[----:B------:R-:W-:Y:S02]  /*4150*/  F2FP.F16.F32.PACK_AB R49, RZ, R49 ;  /* 0x00000031ff31723e */ /* 0x000fe400000000ff */
[----:B------:R-:W-:Y:S02]  /*4160*/  ISETP.GT.AND P2, PT, R0, 0x8, P2 ;  /* 0x000000080000780c */ /* 0x000fe40001744270 */
[----:B------:R-:W-:Y:S02]  /*4170*/  F2FP.F16.F32.PACK_AB R50, RZ, R50 ;  /* 0x00000032ff32723e */ /* 0x000fe400000000ff */
[----:B------:R-:W-:Y:S02]  /*4180*/  F2FP.F16.F32.PACK_AB R51, RZ, R51 ;  /* 0x00000033ff33723e */ /* 0x000fe400000000ff */
[----:B------:R-:W-:Y:S01]  /*4190*/  F2FP.F16.F32.PACK_AB R52, RZ, R52 ;  /* 0x00000034ff34723e */ /* 0x000fe200000000ff */
[----:B-1----:R-:W-:Y:S01]  /*41a0*/  @P5 IMAD.MOV.U32 R2, RZ, RZ, R6 ;  /* 0x000000ffff025224 */ /* 0x002fe200078e0006 */
[----:B------:R-:W-:Y:S01]  /*41b0*/  F2FP.F16.F32.PACK_AB R53, RZ, R53 ;  /* 0x00000035ff35723e */ /* 0x000fe200000000ff */
[----:B------:R-:W-:Y:S01]  /*41c0*/  @P5 IMAD.MOV.U32 R3, RZ, RZ, R7 ;  /* 0x000000ffff035224 */ /* 0x000fe200078e0007 */
[----:B------:R-:W-:-:S02]  /*41d0*/  F2FP.F16.F32.PACK_AB R54, RZ, R54 ;  /* 0x00000036ff36723e */ /* 0x000fc400000000ff */
[----:B------:R-:W-:Y:S02]  /*41e0*/  F2FP.F16.F32.PACK_AB R55, RZ, R55 ;  /* 0x00000037ff37723e */ /* 0x000fe400000000ff */
[----:B------:R1:W-:Y:S01]  /*41f0*/  @P5 STG.E.U16 desc[UR36][R2.64+0x52], R47 ;  /* 0x0000522f02005986 */ /* 0x0003e2000c101524 */
[C---:B------:R-:W-:Y:S02]  /*4200*/  ISETP.GT.AND P5, PT, R0.reuse, RZ, P3 ;  /* 0x000000ff0000720c */ /* 0x040fe40001fa4270 */
[----:B------:R-:W-:-:S11]  /*4210*/  ISETP.GT.AND P3, PT, R0, 0x8, P3 ;  /* 0x000000080000780c */ /* 0x000fd60001f64270 */
[----:B-1----:R-:W-:Y:S02]  /*4220*/  @P5 IMAD.MOV.U32 R2, RZ, RZ, R4 ;  /* 0x000000ffff025224 */ /* 0x002fe400078e0004 */
[----:B------:R-:W-:-:S05]  /*4230*/  @P5 IMAD.MOV.U32 R3, RZ, RZ, R5 ;  /* 0x000000ffff035224 */ /* 0x000fca00078e0005 */
[----:B------:R1:W-:Y:S01]  /*4240*/  @P5 STG.E.U16 desc[UR36][R2.64+0x60], R48 ;  /* 0x0000603002005986 */ /* 0x0003e2000c101524 */
[C---:B------:R-:W-:Y:S02]  /*4250*/  ISETP.GT.AND P5, PT, R0.reuse, RZ, P0 ;  /* 0x000000ff0000720c */ /* 0x040fe400007a4270 */
[----:B------:R-:W-:Y:S01]  /*4260*/  ISETP.GT.AND P0, PT, R0, 0x8, P0 ;  /* 0x000000080000780c */ /* 0x000fe20000704270 */
[----:B-1----:R-:W-:Y:S02]  /*4270*/  @P4 IMAD.MOV.U32 R2, RZ, RZ, R4 ;  /* 0x000000ffff024224 */ /* 0x002fe400078e0004 */
[----:B------:R-:W-:-:S05]  /*4280*/  @P4 IMAD.MOV.U32 R3, RZ, RZ, R5 ;  /* 0x000000ffff034224 */ /* 0x000fca00078e0005 */
[----:B------:R1:W-:Y:S01]  /*4290*/  @P4 STG.E.U16 desc[UR36][R2.64+0x62], R49 ;  /* 0x0000623102004986 */ /* 0x0003e2000c101524 */
[C---:B------:R-:W-:Y:S02]  /*42a0*/  ISETP.GT.AND P4, PT, R0.reuse, RZ, P1 ;  /* 0x000000ff0000720c */ /* 0x040fe40000f84270 */
[----:B------:R-:W-:Y:S01]  /*42b0*/  ISETP.GT.AND P1, PT, R0, 0x8, P1 ;  /* 0x000000080000780c */ /* 0x000fe20000f24270 */
[----:B-1----:R-:W-:Y:S02]  /*42c0*/  @P3 IMAD.MOV.U32 R2, RZ, RZ, R6 ;  /* 0x000000ffff023224 */ /* 0x002fe400078e0006 */
[----:B------:R-:W-:-:S05]  /*42d0*/  @P3 IMAD.MOV.U32 R3, RZ, RZ, R7 ;  /* 0x000000ffff033224 */ /* 0x000fca00078e0007 */
[----:B------:R1:W-:Y:S02]  /*42e0*/  @P3 STG.E.U16 desc[UR36][R2.64+0x60], R50 ;  /* 0x0000603202003986 */ /* 0x0003e4000c101524 */
[----:B-1----:R-:W-:Y:S02]  /*42f0*/  @P2 IMAD.MOV.U32 R2, RZ, RZ, R6 ;  /* 0x000000ffff022224 */ /* 0x002fe400078e0006 */
[----:B------:R-:W-:-:S05]  /*4300*/  @P2 IMAD.MOV.U32 R3, RZ, RZ, R7 ;  /* 0x000000ffff032224 */ /* 0x000fca00078e0007 */
[----:B------:R1:W-:Y:S02]  /*4310*/  @P2 STG.E.U16 desc[UR36][R2.64+0x62], R51 ;  /* 0x0000623302002986 */ /* 0x0003e4000c101524 */
[----:B-1----:R-:W-:Y:S02]  /*4320*/  @P4 IMAD.MOV.U32 R2, RZ, RZ, R4 ;  /* 0x000000ffff024224 */ /* 0x002fe400078e0004 */
[----:B------:R-:W-:-:S05]  /*4330*/  @P4 IMAD.MOV.U32 R3, RZ, RZ, R5 ;  /* 0x000000ffff034224 */ /* 0x000fca00078e0005 */
[----:B------:R1:W-:Y:S04]  /*4340*/  @P4 STG.E.U16 desc[UR36][R2.64+0x70], R52 ;  /* 0x0000703402004986 */ /* 0x0003e8000c101524 */
[----:B------:R2:W-:Y:S01]  /*4350*/  @P5 STG.E.U16 desc[UR36][R4.64+0x72], R53 ;  /* 0x0000723504005986 */ /* 0x0005e2000c101524 */
[----:B-1----:R-:W-:Y:S02]  /*4360*/  @P1 IMAD.MOV.U32 R2, RZ, RZ, R6 ;  /* 0x000000ffff021224 */ /* 0x002fe400078e0006 */
[----:B------:R-:W-:-:S05]  /*4370*/  @P1 IMAD.MOV.U32 R3, RZ, RZ, R7 ;  /* 0x000000ffff031224 */ /* 0x000fca00078e0007 */
[----:B------:R2:W-:Y:S04]  /*4380*/  @P1 STG.E.U16 desc[UR36][R2.64+0x70], R54 ;  /* 0x0000703602001986 */ /* 0x0005e8000c101524 */
[----:B------:R2:W-:Y:S02]  /*4390*/  @P0 STG.E.U16 desc[UR36][R6.64+0x72], R55 ;  /* 0x0000723706000986 */ /* 0x0005e4000c101524 */
.L_x_94:
[----:B------:R-:W-:Y:S05]  /*43a0*/  BSYNC B0 ;  /* 0x0000000000007941 */ /* 0x000fea0003800000 */
.L_x_32:
[----:B0-2---:R-:W2:Y:S01]  /*43b0*/  LDL.64 R2, [R1] ;  /* 0x0000000001027983 */ /* 0x005ea20000100a00 */
[----:B------:R-:W-:Y:S01]  /*43c0*/  ULDC.64 UR4, c[0x0][0x650] ;  /* 0x0001940000047ab9 */ /* 0x000fe20000000a00 */
[----:B------:R0:W-:Y:S01]  /*43d0*/  SYNCS.ARRIVE.TRANS64.A1T0 RZ, [R64+UR47], RZ ;  /* 0x000000ff40ff79a7 */ /* 0x0001e2000810002f */
[----:B------:R-:W-:Y:S01]  /*43e0*/  PRMT R0, RZ, 0x7610, R0 ;  /* 0x00007610ff007816 */ /* 0x000fe20000000000 */
[----:B-----5:R-:W-:Y:S02]  /*43f0*/  IMAD.MOV.U32 R19, RZ, RZ, -0x1 ;  /* 0xffffffffff137424 */ /* 0x020fe400078e00ff */
[----:B------:R-:W-:Y:S01]  /*4400*/  IMAD.MOV.U32 R22, RZ, RZ, -0x1 ;  /* 0xffffffffff167424 */ /* 0x000fe200078e00ff */
[----:B--2---:R-:W-:-:S04]  /*4410*/  LEA R18, P0, R2, R18, 0x1 ;  /* 0x0000001202127211 */ /* 0x004fc800078008ff */
[----:B------:R-:W-:Y:S01]  /*4420*/  LEA.HI.X R17, R2, R17, R23, 0x1, P0 ;  /* 0x0000001102117211 */ /* 0x000fe200000f0c17 */
[----:B------:R-:W-:Y:S01]  /*4430*/  IMAD.MOV.U32 R2, RZ, RZ, -0x1 ;  /* 0xffffffffff027424 */ /* 0x000fe200078e00ff */
[----:B------:R-:W-:-:S04]  /*4440*/  ISETP.GE.U32.AND P0, PT, R18, UR4, PT ;  /* 0x0000000412007c0c */ /* 0x000fc8000bf06070 */
[----:B------:R-:W-:-:S13]  /*4450*/  ISETP.GE.U32.AND.EX P0, PT, R17, UR5, PT, P0 ;  /* 0x0000000511007c0c */ /* 0x000fda000bf06100 */
[----:B0-----:R-:W-:Y:S05]  /*4460*/  @P0 BRA `(.L_x_95) ;  /* 0x0000000400700947 */ /* 0x001fea0003800000 */
[----:B-1----:R-:W0:Y:S01]  /*4470*/  S2R R10, SR_CTAID.X ;  /* 0x00000000000a7919 */ /* 0x002e220000002500 */
[----:B---34-:R-:W1:Y:S01]  /*4480*/  LDC.64 R8, c[0x0][0x628] ;  /* 0x00018a00ff087b82 */ /* 0x018e620000000a00 */
[----:B------:R-:W-:Y:S01]  /*4490*/  ULDC UR4, c[0x0][0x150] ;  /* 0x0000540000047ab9 */ /* 0x000fe20000000800 */
[----:B------:R-:W-:Y:S01]  /*44a0*/  IMAD.MOV.U32 R6, RZ, RZ, R18 ;  /* 0x000000ffff067224 */ /* 0x000fe200078e0012 */
[----:B------:R-:W2:Y:S01]  /*44b0*/  S2R R20, SR_CTAID.Y ;  /* 0x0000000000147919 */ /* 0x000ea20000002600 */
[----:B------:R-:W-:-:S04]  /*44c0*/  IMAD.MOV.U32 R7, RZ, RZ, R17 ;  /* 0x000000ffff077224 */ /* 0x000fc800078e0011 */
[----:B------:R-:W3:Y:S08]  /*44d0*/  LDC R15, c[0x0][0x144] ;  /* 0x00005100ff0f7b82 */ /* 0x000ef00000000800 */
[----:B------:R-:W4:Y:S08]  /*44e0*/  LDC R0, c[0x0][0x630] ;  /* 0x00018c00ff007b82 */ /* 0x000f300000000800 */
[----:B------:R-:W2:Y:S01]  /*44f0*/  LDC.64 R12, c[0x0][0x620] ;  /* 0x00018800ff0c7b82 */ /* 0x000ea20000000a00 */
[----:B-1----:R-:W-:-:S04]  /*4500*/  ISETP.NE.U32.AND P0, PT, R8, RZ, PT ;  /* 0x000000ff0800720c */ /* 0x002fc80003f05070 */
[----:B------:R-:W-:Y:S02]  /*4510*/  ISETP.NE.AND.EX P0, PT, R9, RZ, PT, P0 ;  /* 0x000000ff0900720c */ /* 0x000fe40003f05300 */
[----:B0-----:R-:W-:-:S05]  /*4520*/  I2FP.F32.U32 R2, R10 ;  /* 0x0000000a00027245 */ /* 0x001fca0000201000 */
[----:B------:R-:W-:-:S04]  /*4530*/  FMUL R2, R2, UR4 ;  /* 0x0000000402027c20 */ /* 0x000fc80008400000 */
[----:B------:R0:W1:Y:S02]  /*4540*/  F2I.U32.TRUNC.NTZ R14, R2 ;  /* 0x00000002000e7305 */ /* 0x000064000020f000 */
[----:B---34-:R-:W-:Y:S05]  /*4550*/  @!P0 BRA `(.L_x_96) ;  /* 0x0000000000288947 */ /* 0x018fea0003800000 */
[----:B------:R-:W3:Y:S02]  /*4560*/  LDC R3, c[0x0][0x634] ;  /* 0x00018d00ff037b82 */ /* 0x000ee40000000800 */
[----:B---3--:R-:W-:-:S05]  /*4570*/  IADD3 R7, P0, R18, R3, RZ ;  /* 0x0000000312077210 */ /* 0x008fca0007f1e0ff */
[----:B------:R-:W-:-:S04]  /*4580*/  IMAD.X R11, RZ, RZ, R17, P0 ;  /* 0x000000ffff0b7224 */ /* 0x000fc800000e0611 */
[----:B0-----:R-:W-:-:S04]  /*4590*/  IMAD.WIDE.U32 R2, R11, R8, RZ ;  /* 0x000000080b027225 */ /* 0x001fc800078e00ff */
[----:B------:R-:W-:-:S04]  /*45a0*/  IMAD.WIDE.U32 R4, P0, R7, R9, R2 ;  /* 0x0000000907047225 */ /* 0x000fc80007800002 */
[----:B------:R-:W-:-:S04]  /*45b0*/  IMAD.WIDE.U32 R2, R7, R8, RZ ;  /* 0x0000000807027225 */ /* 0x000fc800078e00ff */
[----:B------:R-:W-:Y:S01]  /*45c0*/  IMAD.X R7, RZ, RZ, RZ, P0 ;  /* 0x000000ffff077224 */ /* 0x000fe200000e06ff */
[----:B------:R-:W-:Y:S01]  /*45d0*/  IADD3 RZ, P0, R3, R4, RZ ;  /* 0x0000000403ff7210 */ /* 0x000fe20007f1e0ff */
[----:B------:R-:W-:-:S04]  /*45e0*/  IMAD.MOV.U32 R6, RZ, RZ, R5 ;  /* 0x000000ffff067224 */ /* 0x000fc800078e0005 */
[----:B------:R-:W-:-:S08]  /*45f0*/  IMAD.WIDE.U32.X R6, R11, R9, R6, P0 ;  /* 0x000000090b067225 */ /* 0x000fd000000e0406 */
.L_x_96:
[----:B------:R-:W3:Y:S01]  /*4600*/  LDC.64 R26, c[0x0][0x640] ;  /* 0x00019000ff1a7b82 */ /* 0x000ee20000000a00 */
[-C--:B------:R-:W-:Y:S01]  /*4610*/  SHF.R.U64 R11, R6, R0.reuse, R7 ;  /* 0x00000000060b7219 */ /* 0x080fe20000001207 */
[----:B------:R-:W-:Y:S01]  /*4620*/  IMAD.MOV.U32 R19, RZ, RZ, R17 ;  /* 0x000000ffff137224 */ /* 0x000fe200078e0011 */
[----:B------:R-:W-:Y:S01]  /*4630*/  SHF.R.U32.HI R0, RZ, R0, R7 ;  /* 0x00000000ff007219 */ /* 0x000fe20000011607 */
[----:B-1----:R-:W-:Y:S01]  /*4640*/  IMAD.MOV R14, RZ, RZ, -R14 ;  /* 0x000000ffff0e7224 */ /* 0x002fe200078e0a0e */
[----:B------:R-:W-:Y:S01]  /*4650*/  IADD3 R5, P0, RZ, -R11, RZ ;  /* 0x8000000bff057210 */ /* 0x000fe20007f1e0ff */
[----:B------:R-:W-:Y:S01]  /*4660*/  ULDC UR4, c[0x0][0x154] ;  /* 0x0000550000047ab9 */ /* 0x000fe20000000800 */
[----:B------:R-:W-:Y:S01]  /*4670*/  IMAD.MOV.U32 R7, RZ, RZ, 0x1 ;  /* 0x00000001ff077424 */ /* 0x000fe200078e00ff */
[----:B------:R-:W1:Y:S01]  /*4680*/  LDC R4, c[0x0][0x618] ;  /* 0x00018600ff047b82 */ /* 0x000e620000000800 */
[----:B------:R-:W-:Y:S02]  /*4690*/  IMAD R22, R15, R14, R10 ;  /* 0x0000000e0f167224 */ /* 0x000fe400078e020a */
[----:B------:R-:W-:-:S04]  /*46a0*/  IMAD.X R3, RZ, RZ, ~R0, P0 ;  /* 0x000000ffff037224 */ /* 0x000fc800000e0e00 */
[-C--:B--2---:R-:W-:Y:S01]  /*46b0*/  IMAD R0, R3, R12.reuse, RZ ;  /* 0x0000000c03007224 */ /* 0x084fe200078e02ff */
[----:B------:R-:W2:Y:S01]  /*46c0*/  LDC R6, c[0x0][0x608] ;  /* 0x00018200ff067b82 */ /* 0x000ea20000000800 */
[----:B0-----:R-:W-:-:S04]  /*46d0*/  IMAD.WIDE.U32 R2, R5, R12, R18 ;  /* 0x0000000c05027225 */ /* 0x001fc800078e0012 */
[----:B------:R-:W-:Y:S01]  /*46e0*/  IMAD R5, R5, R13, R0 ;  /* 0x0000000d05057224 */ /* 0x000fe200078e0200 */
[----:B------:R-:W-:Y:S02]  /*46f0*/  I2FP.F32.U32 R0, R20 ;  /* 0x0000001400007245 */ /* 0x000fe40000201000 */
[----:B------:R-:W0:Y:S01]  /*4700*/  LDC R24, c[0x0][0x658] ;  /* 0x00019600ff187b82 */ /* 0x000e220000000800 */
[----:B------:R-:W-:Y:S01]  /*4710*/  IMAD.IADD R3, R3, 0x1, R5 ;  /* 0x0000000103037824 */ /* 0x000fe200078e0205 */
[----:B---3--:R-:W-:Y:S01]  /*4720*/  ISETP.NE.U32.AND P0, PT, R26, RZ, PT ;  /* 0x000000ff1a00720c */ /* 0x008fe20003f05070 */
[----:B------:R-:W-:Y:S01]  /*4730*/  FMUL R0, R0, UR4 ;  /* 0x0000000400007c20 */ /* 0x000fe20008400000 */
[----:B------:R-:W-:Y:S02]  /*4740*/  IMAD.MOV.U32 R5, RZ, RZ, -0x1 ;  /* 0xffffffffff057424 */ /* 0x000fe400078e00ff */
[----:B------:R-:W-:Y:S01]  /*4750*/  ISETP.NE.AND.EX P0, PT, R27, RZ, PT, P0 ;  /* 0x000000ff1b00720c */ /* 0x000fe20003f05300 */
[----:B------:R3:W4:Y:S01]  /*4760*/  F2I.U32.TRUNC.NTZ R12, R0 ;  /* 0x00000000000c7305 */ /* 0x000722000020f000 */
[----:B------:R-:W3:Y:S01]  /*4770*/  LDC R15, c[0x0][0x148] ;  /* 0x00005200ff0f7b82 */ /* 0x000ee20000000800 */
[----:B-1----:R-:W-:-:S02]  /*4780*/  SHF.R.U64 R10, R2, R4, R3 ;  /* 0x00000004020a7219 */ /* 0x002fc40000001203 */
[----:B------:R-:W-:-:S05]  /*4790*/  SHF.R.U32.HI R3, RZ, R4, R3 ;  /* 0x00000004ff037219 */ /* 0x000fca0000011603 */
[----:B------:R-:W1:Y:S01]  /*47a0*/  LDC R14, c[0x0][0x600] ;  /* 0x00018000ff0e7b82 */ /* 0x000e620000000800 */
[-CC-:B--2---:R-:W-:Y:S02]  /*47b0*/  SHF.R.U64 R8, R10, R6.reuse, R3.reuse ;  /* 0x000000060a087219 */ /* 0x184fe40000001203 */
[----:B------:R-:W-:-:S05]  /*47c0*/  SHF.R.U32.HI R3, RZ, R6, R3 ;  /* 0x00000006ff037219 */ /* 0x000fca0000011603 */
[----:B------:R-:W2:Y:S01]  /*47d0*/  LDC R21, c[0x0][0x648] ;  /* 0x00019200ff157b82 */ /* 0x000ea20000000800 */
[-CC-:B0-----:R-:W-:Y:S02]  /*47e0*/  SHF.R.U64 R13, R8, R24.reuse, R3.reuse ;  /* 0x00000018080d7219 */ /* 0x181fe40000001203 */
[-C--:B------:R-:W-:Y:S02]  /*47f0*/  SHF.L.U32 R5, R5, R24.reuse, RZ ;  /* 0x0000001805057219 */ /* 0x080fe400000006ff */
[-C--:B------:R-:W-:Y:S01]  /*4800*/  SHF.R.U32.HI R3, RZ, R24.reuse, R3 ;  /* 0x00000018ff037219 */ /* 0x080fe20000011603 */
[----:B------:R-:W-:Y:S01]  /*4810*/  IMAD.MOV.U32 R2, RZ, RZ, R13 ;  /* 0x000000ffff027224 */ /* 0x000fe200078e000d */
[----:B------:R-:W-:Y:S01]  /*4820*/  SHF.L.U32 R24, R7, R24, RZ ;  /* 0x0000001807187219 */ /* 0x000fe200000006ff */
[----:B------:R-:W0:Y:S01]  /*4830*/  LDC R25, c[0x0][0x638] ;  /* 0x00018e00ff197b82 */ /* 0x000e220000000800 */
[----:B------:R-:W-:-:S07]  /*4840*/  LOP3.LUT R19, RZ, R5, RZ, 0x33, !PT ;  /* 0x00000005ff137212 */ /* 0x000fce00078e33ff */
[----:B------:R-:W0:Y:S01]  /*4850*/  LDC R28, c[0x0][0x610] ;  /* 0x00018400ff1c7b82 */ /* 0x000e220000000800 */
[----:B----4-:R-:W-:Y:S05]  /*4860*/  @!P0 BRA `(.L_x_97) ;  /* 0x0000000000288947 */ /* 0x010fea0003800000 */
[----:B---3--:R-:W3:Y:S02]  /*4870*/  LDC R0, c[0x0][0x64c] ;  /* 0x00019300ff007b82 */ /* 0x008ee40000000800 */
[----:B---3--:R-:W-:-:S05]  /*4880*/  IADD3 R7, P0, R13, R0, RZ ;  /* 0x000000000d077210 */ /* 0x008fca0007f1e0ff */
        /* <DEDUP_REMOVED lines=8> */
.L_x_97:
[----:B------:R-:W4:Y:S01]  /*4910*/  LDC R4, c[0x0][0x65c] ;  /* 0x00019700ff047b82 */ /* 0x000f220000000800 */
[----:B--23--:R-:W-:Y:S01]  /*4920*/  SHF.R.U64 R0, R2, R21, R3 ;  /* 0x0000001502007219 */ /* 0x00cfe20000001203 */
[----:B-1----:R-:W-:Y:S01]  /*4930*/  VIADD R3, R14, 0xffffffff ;  /* 0xffffffff0e037836 */ /* 0x002fe20000000000 */
[----:B------:R-:W-:Y:S01]  /*4940*/  LOP3.LUT R19, R8, R19, RZ, 0xc0, !PT ;  /* 0x0000001308137212 */ /* 0x000fe200078ec0ff */
[----:B------:R-:W-:Y:S02]  /*4950*/  IMAD.MOV R12, RZ, RZ, -R12 ;  /* 0x000000ffff0c7224 */ /* 0x000fe400078e0a0c */
[----:B------:R-:W-:Y:S01]  /*4960*/  IMAD.MOV R2, RZ, RZ, -R0 ;  /* 0x000000ffff027224 */ /* 0x000fe200078e0a00 */
[----:B------:R-:W-:Y:S01]  /*4970*/  LOP3.LUT R3, R10, R3, RZ, 0xc0, !PT ;  /* 0x000000030a037212 */ /* 0x000fe200078ec0ff */
[----:B------:R-:W-:Y:S02]  /*4980*/  IMAD R19, R24, R0, R19 ;  /* 0x0000000018137224 */ /* 0x000fe400078e0213 */
[----:B0-----:R-:W-:-:S04]  /*4990*/  IMAD R0, R2, R25, R13 ;  /* 0x0000001902007224 */ /* 0x001fc800078e020d */
[----:B------:R-:W-:Y:S01]  /*49a0*/  IMAD R2, R0, R14, R3 ;  /* 0x0000000e00027224 */ /* 0x000fe200078e0203 */
[----:B----4-:R-:W-:Y:S01]  /*49b0*/  ISETP.NE.AND P0, PT, R4, 0x1, PT ;  /* 0x000000010400780c */ /* 0x010fe20003f05270 */
[----:B------:R-:W-:-:S05]  /*49c0*/  IMAD.MOV.U32 R4, RZ, RZ, 0x1 ;  /* 0x00000001ff047424 */ /* 0x000fca00078e00ff */
[----:B------:R-:W-:-:S07]  /*49d0*/  PRMT R0, R4, 0x7610, R0 ;  /* 0x0000761004007816 */ /* 0x000fce0000000000 */
[----:B------:R-:W-:-:S04]  /*49e0*/  @P0 IMAD R22, R15, R12, R20 ;  /* 0x0000000c0f160224 */ /* 0x000fc800078e0214 */
[----:B------:R-:W-:-:S05]  /*49f0*/  IMAD R19, R19, R28, R22 ;  /* 0x0000001c13137224 */ /* 0x000fca00078e0216 */
[----:B------:R-:W-:Y:S02]  /*4a00*/  SEL R22, R2, R19, !P0 ;  /* 0x0000001302167207 */ /* 0x000fe40004000000 */
[----:B------:R-:W-:Y:S01]  /*4a10*/  SEL R19, R19, R2, !P0 ;  /* 0x0000000213137207 */ /* 0x000fe20004000000 */
[----:B------:R-:W-:-:S07]  /*4a20*/  IMAD.MOV.U32 R2, RZ, RZ, R11 ;  /* 0x000000ffff027224 */ /* 0x000fce00078e000b */
.L_x_95:
[----:B------:R-:W-:Y:S02]  /*4a30*/  LOP3.LUT P0, RZ, R0, 0xff, RZ, 0xc0, !PT ;  /* 0x000000ff00ff7812 */ /* 0x000fe4000780c0ff */
[----:B------:R-:W-:-:S11]  /*4a40*/  LOP3.LUT R71, R71, 0x1, RZ, 0x3c, !PT ;  /* 0x0000000147477812 */ /* 0x000fd600078e3cff */
[----:B------:R-:W-:Y:S05]  /*4a50*/  @P0 BRA `(.L_x_98) ;  /* 0xffffffc800b40947 */ /* 0x000fea000383ffff */
[----:B------:R-:W-:Y:S05]  /*4a60*/  EXIT ;  /* 0x000000000000794d */ /* 0x000fea0003800000 */
.L_x_13:
[----:B------:R-:W-:-:S08]  /*4a70*/  ISETP.NE.AND P0, PT, R0, RZ, PT ;  /* 0x000000ff0000720c */ /* 0x000fd00003f05270 */
[----:B0-----:R-:W0:-:S00]  /*4a80*/  USETMAXREG.DEALLOC.CTAPOOL 0x28 ;  /* 0x00000028000079c8 */ /* 0x001e0000080e0500 */
[----:B------:R-:W-:Y:S05]  /*4a90*/  @P0 EXIT ;  /* 0x000000000000094d */ /* 0x000fea0003800000 */
[----:B0-----:R-:W-:Y:S01]  /*4aa0*/  LOP3.LUT P0, RZ, R8, 0xff, RZ, 0xc0, !PT ;  /* 0x000000ff08ff7812 */ /* 0x001fe2000780c0ff */
[----:B------:R-:W-:Y:S02]  /*4ab0*/  IMAD.MOV.U32 R0, RZ, RZ, 0x1 ;  /* 0x00000001ff007424 */ /* 0x000fe400078e00ff */
[----:B------:R-:W-:-:S10]  /*4ac0*/  IMAD.MOV.U32 R7, RZ, RZ, RZ ;  /* 0x000000ffff077224 */ /* 0x000fd400078e00ff */
[----:B------:R-:W-:Y:S05]  /*4ad0*/  @!P0 BRA `(.L_x_99) ;  /* 0x0000000c001c8947 */ /* 0x000fea0003800000 */
[----:B------:R-:W-:Y:S01]  /*4ae0*/  LOP3.LUT P0, RZ, R4, 0x1f, RZ, 0xc0, !PT ;  /* 0x0000001f04ff7812 */ /* 0x000fe2000780c0ff */
[----:B------:R-:W-:Y:S01]  /*4af0*/  ULDC UR5, c[0x0][0x658] ;  /* 0x0001960000057ab9 */ /* 0x000fe20000000800 */
[----:B------:R-:W-:Y:S01]  /*4b00*/  UMOV UR6, 0xffffffff ;  /* 0xffffffff00067882 */ /* 0x000fe20000000000 */
[----:B------:R-:W-:Y:S01]  /*4b10*/  BSSY B0, `(.L_x_99) ;  /* 0x00000c3000007945 */ /* 0x000fe20003800000 */
[----:B------:R-:W-:Y:S01]  /*4b20*/  USHF.L.U32 UR6, UR6, UR5, URZ ;  /* 0x0000000506067299 */ /* 0x000fe2000800063f */
[C---:B------:R-:W-:Y:S01]  /*4b30*/  ISETP.NE.AND P2, PT, R3.reuse, RZ, PT ;  /* 0x000000ff0300720c */ /* 0x040fe20003f45270 */
[----:B------:R-:W-:Y:S01]  /*4b40*/  IMAD.MOV.U32 R8, RZ, RZ, 0x1 ;  /* 0x00000001ff087424 */ /* 0x000fe200078e00ff */
[----:B------:R-:W-:Y:S01]  /*4b50*/  ISETP.NE.OR P0, PT, R3, RZ, !P0 ;  /* 0x000000ff0300720c */ /* 0x000fe20004705670 */
[----:B------:R-:W-:Y:S01]  /*4b60*/  IMAD.MOV.U32 R0, RZ, RZ, 0x1 ;  /* 0x00000001ff007424 */ /* 0x000fe200078e00ff */
[----:B------:R-:W-:Y:S01]  /*4b70*/  LOP3.LUT R6, R16, 0x2, RZ, 0xfc, !PT ;  /* 0x0000000210067812 */ /* 0x000fe200078efcff */
[----:B------:R-:W-:Y:S01]  /*4b80*/  IMAD.MOV.U32 R7, RZ, RZ, RZ ;  /* 0x000000ffff077224 */ /* 0x000fe200078e00ff */
[----:B------:R-:W-:Y:S01]  /*4b90*/  ULDC UR4, c[0x0][0x600] ;  /* 0x0001800000047ab9 */ /* 0x000fe20000000800 */
[----:B------:R-:W-:Y:S01]  /*4ba0*/  UMOV UR7, 0x1 ;  /* 0x0000000100077882 */ /* 0x000fe20000000000 */
[----:B------:R-:W-:-:S02]  /*4bb0*/  UIADD3 UR19, UR40, 0x1, URZ ;  /* 0x0000000128137890 */ /* 0x000fc4000fffe03f */
[----:B------:R-:W-:Y:S02]  /*4bc0*/  UIADD3 UR15, UR4, -0x1, URZ ;  /* 0xffffffff040f7890 */ /* 0x000fe4000fffe03f */
[----:B------:R-:W-:Y:S02]  /*4bd0*/  USHF.L.U32 UR17, UR7, UR5, URZ ;  /* 0x0000000507117299 */ /* 0x000fe4000800063f */
[----:B------:R-:W-:Y:S01]  /*4be0*/  ULOP3.LUT UR16, URZ, UR6, URZ, 0x33, !UPT ;  /* 0x000000063f107292 */ /* 0x000fe2000f8e333f */
[----:B------:R-:W-:-:S11]  /*4bf0*/  ULDC.64 UR20, c[0x0][0x198] ;  /* 0x0000660000147ab9 */ /* 0x000fd60000000a00 */
.L_x_111:
[----:B------:R-:W-:-:S03]  /*4c00*/  UMOV UR4, 0xffffffff ;  /* 0xffffffff00047882 */ /* 0x000fc60000000000 */
[----:B------:R-:W-:Y:S05]  /*4c10*/  BRA.DIV UR4, `(.L_x_100) ;  /* 0x00000012044c7947 */ /* 0x000fea000b800000 */
[----:B------:R-:W-:-:S13]  /*4c20*/  ELECT P6, URZ, PT ;  /* 0x00000000003f782f */ /* 0x000fda00038c0000 */
.L_x_127:
[----:B------:R-:W0:Y:S01]  /*4c30*/  LDC R3, c[0x0][0x28c] ;  /* 0x0000a300ff037b82 */ /* 0x000e220000000800 */
[----:B------:R-:W-:Y:S01]  /*4c40*/  BSSY B1, `(.L_x_101) ;  /* 0x0000035000017945 */ /* 0x000fe20003800000 */
[----:B0-----:R-:W-:-:S13]  /*4c50*/  ISETP.LT.OR P6, PT, R3, 0x1, !P6 ;  /* 0x000000010300780c */ /* 0x001fda00077c1670 */
[----:B------:R-:W-:Y:S05]  /*4c60*/  @P6 BRA `(.L_x_102) ;  /* 0x0000000000c86947 */ /* 0x000fea0003800000 */
[----:B------:R-:W-:Y:S02]  /*4c70*/  IMAD.SHL.U32 R22, R22, 0x40, RZ ;  /* 0x0000004016167824 */ /* 0x000fe400078e00ff */
[----:B------:R-:W-:Y:S02]  /*4c80*/  IMAD.SHL.U32 R19, R19, 0x40, RZ ;  /* 0x0000004013137824 */ /* 0x000fe400078e00ff */
[----:B------:R-:W-:Y:S02]  /*4c90*/  IMAD.MOV.U32 R12, RZ, RZ, RZ ;  /* 0x000000ffff0c7224 */ /* 0x000fe400078e00ff */
[----:B------:R-:W-:Y:S02]  /*4ca0*/  IMAD.U32 R13, RZ, RZ, UR19 ;  /* 0x00000013ff0d7e24 */ /* 0x000fe4000f8e00ff */
[----:B------:R-:W-:Y:S02]  /*4cb0*/  IMAD.MOV.U32 R3, RZ, RZ, R0 ;  /* 0x000000ffff037224 */ /* 0x000fe400078e0000 */
[----:B------:R-:W-:-:S07]  /*4cc0*/  IMAD.MOV.U32 R4, RZ, RZ, R7 ;  /* 0x000000ffff047224 */ /* 0x000fce00078e0007 */
.L_x_106:
[----:B------:R-:W0:Y:S01]  /*4cd0*/  S2R R10, SR_CgaCtaId ;  /* 0x00000000000a7919 */ /* 0x000e220000008800 */
[----:B------:R-:W-:Y:S01]  /*4ce0*/  MOV R5, 0x400 ;  /* 0x0000040000057802 */ /* 0x000fe20000000f00 */
[----:B------:R-:W1:Y:S03]  /*4cf0*/  @!P2 LDC R9, c[0x0][0x500] ;  /* 0x00014000ff09ab82 */ /* 0x000e660000000800 */
[----:B0-----:R-:W-:Y:S02]  /*4d00*/  LEA R11, R10, R5, 0x18 ;  /* 0x000000050a0b7211 */ /* 0x001fe400078ec0ff */
[----:B------:R-:W-:-:S03]  /*4d10*/  SHF.L.U32 R5, R3, 0x1f, RZ ;  /* 0x0000001f03057819 */ /* 0x000fc600000006ff */
[----:B------:R-:W-:-:S04]  /*4d20*/  IMAD R10, R4, 0x8, R11 ;  /* 0x00000008040a7824 */ /* 0x000fc800078e020b */
[----:B------:R-:W0:Y:S02]  /*4d30*/  SYNCS.PHASECHK.TRANS64.TRYWAIT P1, [R10+URZ+0x38], R5 ;  /* 0x000038050a0075a7 */ /* 0x000e24000802017f */
[----:B01----:R-:W-:Y:S05]  /*4d40*/  @!P1 BRA `(.L_x_103) ;  /* 0x0000001000209947 */ /* 0x003fea0003800000 */
.L_x_128:
[----:B0-----:R-:W-:Y:S01]  /*4d50*/  PRMT R5, R6, 0x9910, RZ ;  /* 0x0000991006057816 */ /* 0x001fe200000000ff */
[----:B------:R0:W-:Y:S03]  /*4d60*/  @!P2 SYNCS.ARRIVE.TRANS64 RZ, [R10+URZ], R9 ;  /* 0x000000090affa9a7 */ /* 0x0001e6000800003f */
[----:B------:R-:W-:-:S13]  /*4d70*/  ISETP.NE.AND P1, PT, R5, 0x2, PT ;  /* 0x000000020500780c */ /* 0x000fda0003f25270 */
[----:B0-----:R-:W-:Y:S05]  /*4d80*/  @P1 BRA `(.L_x_104) ;  /* 0x0000000000041947 */ /* 0x001fea0003800000 */
[----:B------:R-:W-:Y:S01]  /*4d90*/  BPT.TRAP 0x1 ;  /* 0x000000040000795c */ /* 0x000fe20000300000 */
.L_x_104:
[----:B------:R-:W-:Y:S05]  /*4da0*/  @P0 BRA `(.L_x_105) ;  /* 0x0000000000040947 */ /* 0x000fea0003800000 */
[----:B------:R-:W-:Y:S01]  /*4db0*/  BPT.TRAP 0x1 ;  /* 0x000000040000795c */ /* 0x000fe20000300000 */
.L_x_105:
[----:B------:R-:W-:Y:S01]  /*4dc0*/  IMAD R11, R4, 0x2000, R11 ;  /* 0x00002000040b7824 */ /* 0x000fe200078e020b */
[----:B------:R-:W-:Y:S01]  /*4dd0*/  R2UR UR9, R10 ;  /* 0x000000000a0972ca */ /* 0x000fe200000e0000 */
[----:B------:R-:W-:Y:S01]  /*4de0*/  VIADD R13, R13, 0xffffffff ;  /* 0xffffffff0d0d7836 */ /* 0x000fe20000000000 */
[----:B------:R-:W-:Y:S01]  /*4df0*/  UIADD3 UR4, UP0, UR20, 0xf0, URZ ;  /* 0x000000f014047890 */ /* 0x000fe2000ff1e03f */
[----:B------:R-:W-:Y:S01]  /*4e00*/  R2UR UR11, R19 ;  /* 0x00000000130b72ca */ /* 0x000fe200000e0000 */
[----:B------:R-:W-:Y:S01]  /*4e10*/  UIADD3 UR22, UP1, UR20, 0x1f0, URZ ;  /* 0x000001f014167890 */ /* 0x000fe2000ff3e03f */
[----:B------:R-:W-:Y:S01]  /*4e20*/  R2UR UR8, R11 ;  /* 0x000000000b0872ca */ /* 0x000fe200000e0000 */
[----:B------:R-:W-:Y:S01]  /*4e30*/  UIADD3.X UR5, URZ, UR21, URZ, UP0, !UPT ;  /* 0x000000153f057290 */ /* 0x000fe200087fe43f */
[----:B------:R-:W-:Y:S01]  /*4e40*/  R2UR UR10, R12 ;  /* 0x000000000c0a72ca */ /* 0x000fe200000e0000 */
[----:B------:R-:W-:Y:S01]  /*4e50*/  VIADD R4, R4, 0x1 ;  /* 0x0000000104047836 */ /* 0x000fe20000000000 */
[----:B------:R-:W-:Y:S01]  /*4e60*/  R2UR UR12, R2 ;  /* 0x00000000020c72ca */ /* 0x000fe200000e0000 */
[----:B------:R-:W-:Y:S01]  /*4e70*/  UIADD3.X UR23, URZ, UR21, URZ, UP1, !UPT ;  /* 0x000000153f177290 */ /* 0x000fe20008ffe43f */
[----:B------:R-:W-:Y:S01]  /*4e80*/  R2UR UR18, R22 ;  /* 0x00000000161272ca */ /* 0x000fe200000e0000 */
[----:B------:R-:W-:Y:S01]  /*4e90*/  UMOV UR6, 0x0 ;  /* 0x0000000000067882 */ /* 0x000fe20000000000 */
[----:B------:R-:W-:Y:S01]  /*4ea0*/  ISETP.GT.AND P3, PT, R13, 0x1, PT ;  /* 0x000000010d00780c */ /* 0x000fe20003f64270 */
[----:B------:R-:W-:Y:S01]  /*4eb0*/  UMOV UR7, 0x10000000 ;  /* 0x1000000000077882 */ /* 0x000fe20000000000 */
[----:B------:R-:W-:Y:S01]  /*4ec0*/  ISETP.NE.AND P1, PT, R4, 0x7, PT ;  /* 0x000000070400780c */ /* 0x000fe20003f25270 */
[----:B------:R-:W-:-:S02]  /*4ed0*/  VIADD R12, R12, 0x40 ;  /* 0x000000400c0c7836 */ /* 0x000fc40000000000 */
[----:B------:R-:W-:Y:S01]  /*4ee0*/  UIADD3 UR13, UR8, 0x180, URZ ;  /* 0x00000180080d7890 */ /* 0x000fe2000fffe03f */
[----:B------:R-:W-:Y:S01]  /*4ef0*/  SEL R10, RZ, 0x1, P1 ;  /* 0x00000001ff0a7807 */ /* 0x000fe20000800000 */
[----:B------:R-:W-:Y:S01]  /*4f00*/  UIADD3 UR14, UR8, 0xe180, URZ ;  /* 0x0000e180080e7890 */ /* 0x000fe2000fffe03f */
[----:B------:R-:W-:Y:S02]  /*4f10*/  SEL R4, R4, RZ, P1 ;  /* 0x000000ff04047207 */ /* 0x000fe40000800000 */
[----:B------:R-:W-:Y:S02]  /*4f20*/  LOP3.LUT R3, R3, R10, RZ, 0x3c, !PT ;  /* 0x0000000a03037212 */ /* 0x000fe400078e3cff */
[----:B------:R-:W-:Y:S02]  /*4f30*/  UMOV UR8, UR13 ;  /* 0x0000000d00087c82 */ /* 0x000fe40008000000 */
[----:B------:R0:W-:Y:S02]  /*4f40*/  UTMALDG.3D [UR8], [UR4], desc[UR6] ;  /* 0x00000608040075b4 */ /* 0x0001e40008011000 */
[----:B0-----:R-:W-:Y:S01]  /*4f50*/  UMOV UR8, UR14 ;  /* 0x0000000e00087c82 */ /* 0x001fe20008000000 */
[----:B------:R-:W-:-:S02]  /*4f60*/  UMOV UR11, UR18 ;  /* 0x00000012000b7c82 */ /* 0x000fc40008000000 */
[----:B------:R0:W-:Y:S02]  /*4f70*/  UTMALDG.3D [UR8], [UR22], desc[UR6] ;  /* 0x00000608160075b4 */ /* 0x0001e40008011000 */
[----:B0-----:R-:W-:Y:S05]  /*4f80*/  @P3 BRA `(.L_x_106) ;  /* 0xfffffffc00503947 */ /* 0x001fea000383ffff */
.L_x_102:
[----:B------:R-:W-:Y:S05]  /*4f90*/  BSYNC B1 ;  /* 0x0000000000017941 */ /* 0x000fea0003800000 */
.L_x_101:
[----:B------:R-:W2:Y:S01]  /*4fa0*/  LDL.64 R10, [R1] ;  /* 0x00000000010a7983 */ /* 0x000ea20000100a00 */
[----:B------:R-:W-:Y:S01]  /*4fb0*/  LOP3.LUT P4, RZ, R8, 0xff, RZ, 0xc0, !PT ;  /* 0x000000ff08ff7812 */ /* 0x000fe2000788c0ff */
[----:B------:R-:W-:Y:S01]  /*4fc0*/  VIADD R4, R7, UR40 ;  /* 0x0000002807047c36 */ /* 0x000fe20008000000 */
[----:B------:R-:W-:Y:S01]  /*4fd0*/  ULDC.64 UR4, c[0x0][0x650] ;  /* 0x0001940000047ab9 */ /* 0x000fe20000000a00 */
[----:B------:R-:W-:Y:S01]  /*4fe0*/  IMAD.U32 R7, RZ, RZ, UR40 ;  /* 0x00000028ff077e24 */ /* 0x000fe2000f8e00ff */
[----:B------:R-:W-:Y:S01]  /*4ff0*/  UISETP.GE.U32.AND UP0, UPT, UR40, 0x7, UPT ;  /* 0x000000072800788c */ /* 0x000fe2000bf06070 */
[C---:B------:R-:W-:Y:S01]  /*5000*/  IMAD.WIDE.U32 R2, R4.reuse, 0x24924925, RZ ;  /* 0x2492492504027825 */ /* 0x040fe200078e00ff */
[C---:B------:R-:W-:Y:S01]  /*5010*/  ISETP.GT.U32.AND P1, PT, R4.reuse, 0x6, PT ;  /* 0x000000060400780c */ /* 0x040fe20003f24070 */
[----:B------:R-:W-:Y:S02]  /*5020*/  BSSY B1, `(.L_x_107) ;  /* 0x000006f000017945 */ /* 0x000fe40003800000 */
[----:B------:R-:W-:Y:S01]  /*5030*/  IMAD.IADD R2, R4, 0x1, -R3 ;  /* 0x0000000104027824 */ /* 0x000fe200078e0a03 */
[----:B------:R-:W-:Y:S01]  /*5040*/  ISETP.LT.U32.AND P1, PT, R7, 0x7, P1 ;  /* 0x000000070700780c */ /* 0x000fe20000f21070 */
[----:B------:R-:W-:Y:S01]  /*5050*/  IMAD.MOV.U32 R19, RZ, RZ, -0x1 ;  /* 0xffffffffff137424 */ /* 0x000fe200078e00ff */
[----:B------:R-:W-:Y:S01]  /*5060*/  PLOP3.LUT P3, PT, PT, PT, UP0, 0x80, 0x0 ;  /* 0x000000000000781c */ /* 0x000fe20003f6f008 */
[----:B------:R-:W0:Y:S01]  /*5070*/  @P4 S2R R8, SR_CgaCtaId ;  /* 0x0000000000084919 */ /* 0x000e220000008800 */
[----:B------:R-:W-:Y:S01]  /*5080*/  @P4 MOV R5, 0x400 ;  /* 0x0000040000054802 */ /* 0x000fe20000000f00 */
[----:B------:R-:W-:Y:S01]  /*5090*/  IMAD.MOV.U32 R22, RZ, RZ, -0x1 ;  /* 0xffffffffff167424 */ /* 0x000fe200078e00ff */
[----:B------:R-:W-:-:S02]  /*50a0*/  LEA.HI R2, R2, R3, RZ, 0x1f ;  /* 0x0000000302027211 */ /* 0x000fc400078ff8ff */
[----:B------:R-:W-:Y:S02]  /*50b0*/  PRMT R3, RZ, 0x7610, R3 ;  /* 0x00007610ff037816 */ /* 0x000fe40000000003 */
[----:B------:R-:W-:Y:S01]  /*50c0*/  SHF.R.U32.HI R7, RZ, 0x2, R2 ;  /* 0x00000002ff077819 */ /* 0x000fe20000011602 */
[----:B------:R-:W-:Y:S01]  /*50d0*/  IMAD.MOV.U32 R2, RZ, RZ, -0x1 ;  /* 0xffffffffff027424 */ /* 0x000fe200078e00ff */
[----:B0-----:R-:W-:Y:S02]  /*50e0*/  @P4 LEA R8, R8, R5, 0x18 ;  /* 0x0000000508084211 */ /* 0x001fe400078ec0ff */
[----:B------:R-:W-:Y:S02]  /*50f0*/  SEL R5, RZ, 0x1, !P1 ;  /* 0x00000001ff057807 */ /* 0x000fe40004800000 */
[----:B------:R0:W-:Y:S02]  /*5100*/  @P4 SYNCS.ARRIVE.TRANS64.A1T0 RZ, [R8+URZ+0xa8], RZ ;  /* 0x0000a8ff08ff49a7 */ /* 0x0001e4000810003f */
[----:B------:R-:W-:-:S04]  /*5110*/  LOP3.LUT R0, R0, R5, RZ, 0x3c, !PT ;  /* 0x0000000500007212 */ /* 0x000fc800078e3cff */
[----:B------:R-:W-:Y:S01]  /*5120*/  @P3 LOP3.LUT R0, R0, 0x1, R7, 0x78, !PT ;  /* 0x0000000100003812 */ /* 0x000fe200078e7807 */
[----:B------:R-:W-:Y:S01]  /*5130*/  IMAD R7, R7, -0x7, R4 ;  /* 0xfffffff907077824 */ /* 0x000fe200078e0204 */
[----:B0-----:R-:W-:Y:S02]  /*5140*/  PRMT R8, RZ, 0x7610, R8 ;  /* 0x00007610ff087816 */ /* 0x001fe40000000008 */
[----:B--2---:R-:W-:-:S05]  /*5150*/  IADD3 R18, P1, R18, R10, RZ ;  /* 0x0000000a12127210 */ /* 0x004fca0007f3e0ff */
[----:B------:R-:W-:Y:S01]  /*5160*/  IMAD.X R17, R17, 0x1, R23, P1 ;  /* 0x0000000111117824 */ /* 0x000fe200008e0617 */
[----:B------:R-:W-:-:S04]  /*5170*/  ISETP.GE.U32.AND P1, PT, R18, UR4, PT ;  /* 0x0000000412007c0c */ /* 0x000fc8000bf26070 */
[----:B------:R-:W-:-:S13]  /*5180*/  ISETP.GE.U32.AND.EX P1, PT, R17, UR5, PT, P1 ;  /* 0x0000000511007c0c */ /* 0x000fda000bf26110 */
[----:B------:R-:W-:Y:S05]  /*5190*/  @P1 BRA `(.L_x_108) ;  /* 0x00000004005c1947 */ /* 0x000fea0003800000 */
[----:B------:R-:W0:Y:S01]  /*51a0*/  S2R R11, SR_CTAID.X ;  /* 0x00000000000b7919 */ /* 0x000e220000002500 */
[----:B------:R-:W-:Y:S01]  /*51b0*/  ULDC.64 UR4, c[0x0][0x628] ;  /* 0x00018a0000047ab9 */ /* 0x000fe20000000a00 */
[----:B------:R-:W1:Y:S01]  /*51c0*/  LDC R12, c[0x0][0x144] ;  /* 0x00005100ff0c7b82 */ /* 0x000e620000000800 */
[----:B------:R-:W-:Y:S01]  /*51d0*/  ISETP.NE.U32.AND P1, PT, RZ, UR4, PT ;  /* 0x00000004ff007c0c */ /* 0x000fe2000bf25070 */
[----:B------:R-:W2:Y:S01]  /*51e0*/  S2R R9, SR_CTAID.Y ;  /* 0x0000000000097919 */ /* 0x000ea20000002600 */
[----:B------:R-:W-:Y:S01]  /*51f0*/  ULDC UR6, c[0x0][0x150] ;  /* 0x0000540000067ab9 */ /* 0x000fe20000000800 */
[----:B------:R-:W-:Y:S01]  /*5200*/  ULDC UR7, c[0x0][0x630] ;  /* 0x00018c0000077ab9 */ /* 0x000fe20000000800 */
[----:B------:R-:W-:Y:S01]  /*5210*/  ISETP.NE.AND.EX P1, PT, RZ, UR5, PT, P1 ;  /* 0x00000005ff007c0c */ /* 0x000fe2000bf25310 */
[----:B------:R-:W-:Y:S01]  /*5220*/  IMAD.MOV.U32 R2, RZ, RZ, R18 ;  /* 0x000000ffff027224 */ /* 0x000fe200078e0012 */
[----:B0-----:R-:W-:-:S05]  /*5230*/  I2FP.F32.U32 R3, R11 ;  /* 0x0000000b00037245 */ /* 0x001fca0000201000 */
[----:B------:R-:W-:Y:S01]  /*5240*/  FMUL R14, R3, UR6 ;  /* 0x00000006030e7c20 */ /* 0x000fe20008400000 */
[----:B------:R-:W-:-:S05]  /*5250*/  IMAD.MOV.U32 R3, RZ, RZ, R17 ;  /* 0x000000ffff037224 */ /* 0x000fca00078e0011 */
[----:B--2---:R-:W-:Y:S05]  /*5260*/  @!P1 BRA `(.L_x_109) ;  /* 0x0000000000289947 */ /* 0x004fea0003800000 */
[----:B------:R-:W-:Y:S02]  /*5270*/  ULDC UR6, c[0x0][0x634] ;  /* 0x00018d0000067ab9 */ /* 0x000fe40000000800 */
[----:B------:R-:W-:-:S05]  /*5280*/  IADD3 R3, P1, R18, UR6, RZ ;  /* 0x0000000612037c10 */ /* 0x000fca000ff3e0ff */
[----:B------:R-:W-:-:S04]  /*5290*/  IMAD.X R13, RZ, RZ, R17, P1 ;  /* 0x000000ffff0d7224 */ /* 0x000fc800008e0611 */
[----:B------:R-:W-:-:S04]  /*52a0*/  IMAD.WIDE.U32 R4, R13, UR4, RZ ;  /* 0x000000040d047c25 */ /* 0x000fc8000f8e00ff */
[----:B------:R-:W-:-:S04]  /*52b0*/  IMAD.WIDE.U32 R4, P1, R3, UR5, R4 ;  /* 0x0000000503047c25 */ /* 0x000fc8000f820004 */
[----:B------:R-:W-:-:S04]  /*52c0*/  IMAD.WIDE.U32 R2, R3, UR4, RZ ;  /* 0x0000000403027c25 */ /* 0x000fc8000f8e00ff */
[----:B------:R-:W-:Y:S01]  /*52d0*/  IMAD.MOV.U32 R2, RZ, RZ, R5 ;  /* 0x000000ffff027224 */ /* 0x000fe200078e0005 */
[----:B------:R-:W-:Y:S01]  /*52e0*/  IADD3 RZ, P3, R3, R4, RZ ;  /* 0x0000000403ff7210 */ /* 0x000fe20007f7e0ff */
[----:B------:R-:W-:-:S04]  /*52f0*/  IMAD.X R3, RZ, RZ, RZ, P1 ;  /* 0x000000ffff037224 */ /* 0x000fc800008e06ff */
[----:B------:R-:W-:-:S08]  /*5300*/  IMAD.WIDE.U32.X R2, R13, UR5, R2, P3 ;  /* 0x000000050d027c25 */ /* 0x000fd000098e0402 */
.L_x_109:
[--C-:B------:R-:W-:Y:S01]  /*5310*/  SHF.R.U64 R10, R2, UR7, R3.reuse ;  /* 0x00000007020a7c19 */ /* 0x100fe20008001203 */
[----:B------:R-:W0:Y:S01]  /*5320*/  F2I.U32.TRUNC.NTZ R14, R14 ;  /* 0x0000000e000e7305 */ /* 0x000e22000020f000 */
[----:B------:R-:W-:Y:S01]  /*5330*/  SHF.R.U32.HI R2, RZ, UR7, R3 ;  /* 0x00000007ff027c19 */ /* 0x000fe20008011603 */
[----:B------:R-:W-:Y:S01]  /*5340*/  ULDC.64 UR4, c[0x0][0x620] ;  /* 0x0001880000047ab9 */ /* 0x000fe20000000a00 */
[----:B------:R-:W-:Y:S01]  /*5350*/  IADD3 R5, P1, RZ, -R10, RZ ;  /* 0x8000000aff057210 */ /* 0x000fe20007f3e0ff */
[----:B------:R-:W-:Y:S01]  /*5360*/  IMAD.MOV.U32 R3, RZ, RZ, R17 ;  /* 0x000000ffff037224 */ /* 0x000fe200078e0011 */
[----:B------:R-:W-:-:S03]  /*5370*/  ULDC.64 UR6, c[0x0][0x640] ;  /* 0x0001900000067ab9 */ /* 0x000fc60000000a00 */
[----:B------:R-:W-:Y:S01]  /*5380*/  IMAD.X R2, RZ, RZ, ~R2, P1 ;  /* 0x000000ffff027224 */ /* 0x000fe200008e0e02 */
[----:B------:R-:W-:-:S03]  /*5390*/  ISETP.NE.U32.AND P1, PT, RZ, UR6, PT ;  /* 0x00000006ff007c0c */ /* 0x000fc6000bf25070 */
[----:B------:R-:W-:Y:S01]  /*53a0*/  IMAD R4, R2, UR4, RZ ;  /* 0x0000000402047c24 */ /* 0x000fe2000f8e02ff */
[----:B------:R-:W-:Y:S01]  /*53b0*/  ISETP.NE.AND.EX P1, PT, RZ, UR7, PT, P1 ;  /* 0x00000007ff007c0c */ /* 0x000fe2000bf25310 */
[----:B------:R-:W-:-:S04]  /*53c0*/  IMAD.MOV.U32 R2, RZ, RZ, R18 ;  /* 0x000000ffff027224 */ /* 0x000fc800078e0012 */
[----:B------:R-:W-:Y:S01]  /*53d0*/  IMAD.WIDE.U32 R2, R5, UR4, R2 ;  /* 0x0000000405027c25 */ /* 0x000fe2000f8e0002 */
[----:B------:R-:W-:-:S03]  /*53e0*/  ULDC UR4, c[0x0][0x618] ;  /* 0x0001860000047ab9 */ /* 0x000fc60000000800 */
[----:B------:R-:W-:Y:S01]  /*53f0*/  IMAD R5, R5, UR5, R4 ;  /* 0x0000000505057c24 */ /* 0x000fe2000f8e0204 */
[----:B------:R-:W-:Y:S01]  /*5400*/  ULDC UR5, c[0x0][0x154] ;  /* 0x0000550000057ab9 */ /* 0x000fe20000000800 */
[----:B0-----:R-:W-:Y:S02]  /*5410*/  IMAD.MOV R4, RZ, RZ, -R14 ;  /* 0x000000ffff047224 */ /* 0x001fe400078e0a0e */
[----:B------:R-:W0:Y:S01]  /*5420*/  LDC R14, c[0x0][0x148] ;  /* 0x00005200ff0e7b82 */ /* 0x000e220000000800 */
[----:B------:R-:W-:Y:S02]  /*5430*/  IMAD.IADD R3, R3, 0x1, R5 ;  /* 0x0000000103037824 */ /* 0x000fe400078e0205 */
[----:B-1----:R-:W-:Y:S01]  /*5440*/  IMAD R11, R12, R4, R11 ;  /* 0x000000040c0b7224 */ /* 0x002fe200078e020b */
[----:B------:R-:W-:Y:S02]  /*5450*/  I2FP.F32.U32 R4, R9 ;  /* 0x0000000900047245 */ /* 0x000fe40000201000 */
[----:B------:R-:W-:-:S02]  /*5460*/  SHF.R.U64 R12, R2, UR4, R3 ;  /* 0x00000004020c7c19 */ /* 0x000fc40008001203 */
[----:B------:R-:W-:Y:S01]  /*5470*/  SHF.R.U32.HI R3, RZ, UR4, R3 ;  /* 0x00000004ff037c19 */ /* 0x000fe20008011603 */
[----:B------:R-:W-:Y:S01]  /*5480*/  FMUL R4, R4, UR5 ;  /* 0x0000000504047c20 */ /* 0x000fe20008400000 */
[----:B------:R-:W-:Y:S02]  /*5490*/  ULDC UR4, c[0x0][0x608] ;  /* 0x0001820000047ab9 */ /* 0x000fe40000000800 */
[--C-:B------:R-:W-:Y:S01]  /*54a0*/  SHF.R.U64 R15, R12, UR4, R3.reuse ;  /* 0x000000040c0f7c19 */ /* 0x100fe20008001203 */
[----:B------:R1:W2:Y:S01]  /*54b0*/  F2I.U32.TRUNC.NTZ R20, R4 ;  /* 0x0000000400147305 */ /* 0x0002a2000020f000 */
[----:B------:R-:W-:Y:S01]  /*54c0*/  SHF.R.U32.HI R2, RZ, UR4, R3 ;  /* 0x00000004ff027c19 */ /* 0x000fe20008011603 */
[----:B------:R-:W-:-:S03]  /*54d0*/  ULDC UR4, c[0x0][0x658] ;  /* 0x0001960000047ab9 */ /* 0x000fc60000000800 */
[--C-:B------:R-:W-:Y:S02]  /*54e0*/  SHF.R.U64 R13, R15, UR4, R2.reuse ;  /* 0x000000040f0d7c19 */ /* 0x100fe40008001202 */
[----:B------:R-:W-:-:S03]  /*54f0*/  SHF.R.U32.HI R19, RZ, UR4, R2 ;  /* 0x00000004ff137c19 */ /* 0x000fc60008011602 */
[----:B------:R-:W-:Y:S02]  /*5500*/  IMAD.MOV.U32 R2, RZ, RZ, R13 ;  /* 0x000000ffff027224 */ /* 0x000fe400078e000d */
[----:B------:R-:W-:Y:S01]  /*5510*/  IMAD.MOV.U32 R3, RZ, RZ, R19 ;  /* 0x000000ffff037224 */ /* 0x000fe200078e0013 */
[----:B-1----:R-:W-:Y:S06]  /*5520*/  @!P1 BRA `(.L_x_110) ;  /* 0x0000000000289947 */ /* 0x002fec0003800000 */
        /* <DEDUP_REMOVED lines=10> */
.L_x_110:
[----:B------:R-:W1:Y:S01]  /*55d0*/  LDC R4, c[0x0][0x65c] ;  /* 0x00019700ff047b82 */ /* 0x000e620000000800 */
[----:B------:R-:W-:Y:S01]  /*55e0*/  ULDC UR4, c[0x0][0x648] ;  /* 0x0001920000047ab9 */ /* 0x000fe20000000800 */
[----:B------:R-:W-:Y:S01]  /*55f0*/  LOP3.LUT R15, R15, UR16, RZ, 0xc0, !PT ;  /* 0x000000100f0f7c12 */ /* 0x000fe2000f8ec0ff */
[----:B--2---:R-:W-:Y:S01]  /*5600*/  IMAD.MOV R20, RZ, RZ, -R20 ;  /* 0x000000ffff147224 */ /* 0x004fe200078e0a14 */
[----:B------:R-:W-:Y:S01]  /*5610*/  SHF.R.U64 R2, R2, UR4, R3 ;  /* 0x0000000402027c19 */ /* 0x000fe20008001203 */
[----:B------:R-:W-:Y:S01]  /*5620*/  ULDC UR4, c[0x0][0x638] ;  /* 0x00018e0000047ab9 */ /* 0x000fe20000000800 */
[----:B------:R-:W-:Y:S01]  /*5630*/  LOP3.LUT R12, R12, UR15, RZ, 0xc0, !PT ;  /* 0x0000000f0c0c7c12 */ /* 0x000fe2000f8ec0ff */
[----:B------:R-:W-:Y:S01]  /*5640*/  ULDC UR5, c[0x0][0x610] ;  /* 0x0001840000057ab9 */ /* 0x000fe20000000800 */
[----:B------:R-:W-:Y:S01]  /*5650*/  IMAD.MOV.U32 R3, RZ, RZ, 0x1 ;  /* 0x00000001ff037424 */ /* 0x000fe200078e00ff */
[----:B-1----:R-:W-:Y:S01]  /*5660*/  ISETP.NE.AND P1, PT, R4, 0x1, PT ;  /* 0x000000010400780c */ /* 0x002fe20003f25270 */
[----:B------:R-:W-:-:S02]  /*5670*/  IMAD.MOV R4, RZ, RZ, -R2 ;  /* 0x000000ffff047224 */ /* 0x000fc400078e0a02 */
[----:B------:R-:W-:Y:S02]  /*5680*/  IMAD R2, R2, UR17, R15 ;  /* 0x0000001102027c24 */ /* 0x000fe4000f8e020f */
[----:B------:R-:W-:Y:S01]  /*5690*/  IMAD R13, R4, UR4, R13 ;  /* 0x00000004040d7c24 */ /* 0x000fe2000f8e020d */
[----:B------:R-:W-:-:S07]  /*56a0*/  ULDC UR4, c[0x0][0x600] ;  /* 0x0001800000047ab9 */ /* 0x000fce0000000800 */
[----:B0-----:R-:W-:-:S04]  /*56b0*/  @P1 IMAD R11, R14, R20, R9 ;  /* 0x000000140e0b1224 */ /* 0x001fc800078e0209 */
[----:B------:R-:W-:Y:S02]  /*56c0*/  IMAD R11, R2, UR5, R11 ;  /* 0x00000005020b7c24 */ /* 0x000fe4000f8e020b */
[----:B------:R-:W-:-:S05]  /*56d0*/  IMAD R2, R13, UR4, R12 ;  /* 0x000000040d027c24 */ /* 0x000fca000f8e020c */
[----:B------:R-:W-:Y:S02]  /*56e0*/  SEL R22, R2, R11, !P1 ;  /* 0x0000000b02167207 */ /* 0x000fe40004800000 */
[----:B------:R-:W-:Y:S01]  /*56f0*/  SEL R19, R11, R2, !P1 ;  /* 0x000000020b137207 */ /* 0x000fe20004800000 */
[----:B------:R-:W-:-:S07]  /*5700*/  IMAD.MOV.U32 R2, RZ, RZ, R10 ;  /* 0x000000ffff027224 */ /* 0x000fce00078e000a */
.L_x_108:
[----:B------:R-:W-:Y:S05]  /*5710*/  BSYNC B1 ;  /* 0x0000000000017941 */ /* 0x000fea0003800000 */
.L_x_107:
[----:B------:R-:W-:-:S13]  /*5720*/  LOP3.LUT P1, RZ, R3, 0xff, RZ, 0xc0, !PT ;  /* 0x000000ff03ff7812 */ /* 0x000fda000782c0ff */
[----:B------:R-:W-:Y:S05]  /*5730*/  @P1 BRA `(.L_x_111) ;  /* 0xfffffff400301947 */ /* 0x000fea000383ffff */
[----:B------:R-:W-:Y:S05]  /*5740*/  BSYNC B0 ;  /* 0x0000000000007941 */ /* 0x000fea0003800000 */
.L_x_99:
[----:B------:R-:W-:-:S03]  /*5750*/  UMOV UR4, 0xffffffff ;  /* 0xffffffff00047882 */ /* 0x000fc60000000000 */
[----:B------:R-:W-:Y:S05]  /*5760*/  BRA.DIV UR4, `(.L_x_112) ;  /* 0x0000000604ac7947 */ /* 0x000fea000b800000 */
[----:B------:R-:W-:-:S13]  /*5770*/  ELECT P6, URZ, PT ;  /* 0x00000000003f782f */ /* 0x000fda00038c0000 */
.L_x_131:
[----:B------:R-:W-:Y:S04]  /*5780*/  BSSY B0, `(.L_x_113) ;  /* 0x0000046000007945 */ /* 0x000fe80003800000 */
[----:B------:R-:W-:Y:S05]  /*5790*/  @!P6 BRA `(.L_x_114) ;  /* 0x000000040010e947 */ /* 0x000fea0003800000 */
[----:B------:R-:W-:-:S04]  /*57a0*/  LOP3.LUT R16, R16, 0x2, RZ, 0xfc, !PT ;  /* 0x0000000210107812 */ /* 0x000fc800078efcff */
[----:B------:R-:W-:-:S13]  /*57b0*/  ISETP.NE.AND P0, PT, R16, 0x3, PT ;  /* 0x000000031000780c */ /* 0x000fda0003f05270 */
[----:B------:R-:W-:Y:S05]  /*57c0*/  @!P0 BRA `(.L_x_115) ;  /* 0x0000000000048947 */ /* 0x000fea0003800000 */
[----:B------:R-:W-:Y:S01]  /*57d0*/  BPT.TRAP 0x1 ;  /* 0x000000040000795c */ /* 0x000fe20000300000 */
.L_x_115:
[----:B------:R-:W0:Y:S01]  /*57e0*/  S2R R3, SR_CgaCtaId ;  /* 0x0000000000037919 */ /* 0x000e220000008800 */
[----:B------:R-:W-:Y:S02]  /*57f0*/  MOV R2, 0x400 ;  /* 0x0000040000027802 */ /* 0x000fe40000000f00 */
[----:B------:R-:W-:Y:S02]  /*5800*/  SHF.L.U32 R4, R0, 0x1f, RZ ;  /* 0x0000001f00047819 */ /* 0x000fe400000006ff */
[----:B0-----:R-:W-:-:S05]  /*5810*/  LEA R2, R3, R2, 0x18 ;  /* 0x0000000203027211 */ /* 0x001fca00078ec0ff */
[----:B------:R-:W-:-:S04]  /*5820*/  VIADD R2, R2, 0x38 ;  /* 0x0000003802027836 */ /* 0x000fc80000000000 */
[C---:B------:R-:W-:Y:S02]  /*5830*/  IMAD R9, R7.reuse, 0x8, R2 ;  /* 0x0000000807097824 */ /* 0x040fe400078e0202 */
[----:B------:R-:W-:Y:S02]  /*5840*/  VIADD R7, R7, 0x1 ;  /* 0x0000000107077836 */ /* 0x000fe40000000000 */
[----:B------:R-:W0:Y:S03]  /*5850*/  SYNCS.PHASECHK.TRANS64.TRYWAIT P0, [R9+URZ], R4 ;  /* 0x00000004090075a7 */ /* 0x000e26000800017f */
[----:B------:R-:W-:-:S04]  /*5860*/  ISETP.NE.AND P1, PT, R7, 0x7, PT ;  /* 0x000000070700780c */ /* 0x000fc80003f25270 */
[----:B------:R-:W-:Y:S02]  /*5870*/  SEL R3, RZ, 0x1, P1 ;  /* 0x00000001ff037807 */ /* 0x000fe40000800000 */
[----:B------:R-:W-:Y:S02]  /*5880*/  SEL R7, R7, RZ, P1 ;  /* 0x000000ff07077207 */ /* 0x000fe40000800000 */
[----:B------:R-:W-:-:S03]  /*5890*/  LOP3.LUT R6, R0, R3, RZ, 0x3c, !PT ;  /* 0x0000000300067212 */ /* 0x000fc600078e3cff */
[----:B------:R-:W-:Y:S01]  /*58a0*/  IMAD R8, R7, 0x8, R2 ;  /* 0x0000000807087824 */ /* 0x000fe200078e0202 */
[----:B------:R-:W-:Y:S01]  /*58b0*/  SHF.L.U32 R5, R6, 0x1f, RZ ;  /* 0x0000001f06057819 */ /* 0x000fe200000006ff */
[----:B0-----:R-:W-:Y:S06]  /*58c0*/  @!P0 BRA `(.L_x_116) ;  /* 0x0000000400748947 */ /* 0x001fec0003800000 */
.L_x_132:
[----:B------:R-:W1:Y:S01]  /*58d0*/  SYNCS.PHASECHK.TRANS64.TRYWAIT P0, [R8+URZ], R5 ;  /* 0x00000005080075a7 */ /* 0x000e62000800017f */
[----:B------:R-:W-:-:S05]  /*58e0*/  VIADD R0, R7, 0x1 ;  /* 0x0000000107007836 */ /* 0x000fca0000000000 */
[----:B------:R-:W-:-:S04]  /*58f0*/  ISETP.NE.AND P1, PT, R0, 0x7, PT ;  /* 0x000000070000780c */ /* 0x000fc80003f25270 */
[----:B------:R-:W-:Y:S02]  /*5900*/  SEL R3, RZ, 0x1, P1 ;  /* 0x00000001ff037807 */ /* 0x000fe40000800000 */
[----:B------:R-:W-:Y:S02]  /*5910*/  SEL R7, R0, RZ, P1 ;  /* 0x000000ff00077207 */ /* 0x000fe40000800000 */
[----:B------:R-:W-:-:S03]  /*5920*/  LOP3.LUT R6, R6, R3, RZ, 0x3c, !PT ;  /* 0x0000000306067212 */ /* 0x000fc600078e3cff */
[----:B0-----:R-:W-:Y:S01]  /*5930*/  IMAD R9, R7, 0x8, R2 ;  /* 0x0000000807097824 */ /* 0x001fe200078e0202 */
[----:B------:R-:W-:Y:S01]  /*5940*/  SHF.L.U32 R4, R6, 0x1f, RZ ;  /* 0x0000001f06047819 */ /* 0x000fe200000006ff */
[----:B-1----:R-:W-:Y:S06]  /*5950*/  @!P0 BRA `(.L_x_117) ;  /* 0x0000000400648947 */ /* 0x002fec0003800000 */
.L_x_133:
        /* <DEDUP_REMOVED lines=9> */
.L_x_134:
        /* <DEDUP_REMOVED lines=9> */
.L_x_135:
[----:B------:R-:W1:Y:S01]  /*5a80*/  SYNCS.PHASECHK.TRANS64.TRYWAIT P0, [R9+URZ], R4 ;  /* 0x00000004090075a7 */ /* 0x000e62000800017f */
[----:B------:R-:W-:-:S05]  /*5a90*/  VIADD R0, R7, 0x1 ;  /* 0x0000000107007836 */ /* 0x000fca0000000000 */
[----:B------:R-:W-:-:S04]  /*5aa0*/  ISETP.NE.AND P1, PT, R0, 0x7, PT ;  /* 0x000000070000780c */ /* 0x000fc80003f25270 */
[----:B------:R-:W-:Y:S02]  /*5ab0*/  SEL R3, RZ, 0x1, P1 ;  /* 0x00000001ff037807 */ /* 0x000fe40000800000 */
[----:B------:R-:W-:Y:S02]  /*5ac0*/  SEL R7, R0, RZ, P1 ;  /* 0x000000ff00077207 */ /* 0x000fe40000800000 */
[----:B------:R-:W-:-:S03]  /*5ad0*/  LOP3.LUT R11, R6, R3, RZ, 0x3c, !PT ;  /* 0x00000003060b7212 */ /* 0x000fc600078e3cff */
[----:B------:R-:W-:Y:S01]  /*5ae0*/  IMAD R6, R7, 0x8, R2 ;  /* 0x0000000807067824 */ /* 0x000fe200078e0202 */
[----:B0-----:R-:W-:Y:S01]  /*5af0*/  SHF.L.U32 R5, R11, 0x1f, RZ ;  /* 0x0000001f0b057819 */ /* 0x001fe200000006ff */
[----:B-1----:R-:W-:Y:S06]  /*5b00*/  @!P0 BRA `(.L_x_120) ;  /* 0x0000000400348947 */ /* 0x002fec0003800000 */
.L_x_136:
[----:B------:R-:W1:Y:S01]  /*5b10*/  SYNCS.PHASECHK.TRANS64.TRYWAIT P0, [R6+URZ], R5 ;  /* 0x00000005060075a7 */ /* 0x000e62000800017f */
[----:B------:R-:W-:-:S05]  /*5b20*/  VIADD R0, R7, 0x1 ;  /* 0x0000000107007836 */ /* 0x000fca0000000000 */
[----:B------:R-:W-:-:S04]  /*5b30*/  ISETP.NE.AND P1, PT, R0, 0x7, PT ;  /* 0x000000070000780c */ /* 0x000fc80003f25270 */
[----:B0-----:R-:W-:Y:S02]  /*5b40*/  SEL R4, RZ, 0x1, P1 ;  /* 0x00000001ff047807 */ /* 0x001fe40000800000 */
[----:B------:R-:W-:Y:S02]  /*5b50*/  SEL R3, R0, RZ, P1 ;  /* 0x000000ff00037207 */ /* 0x000fe40000800000 */
[----:B------:R-:W-:Y:S01]  /*5b60*/  LOP3.LUT R0, R11, R4, RZ, 0x3c, !PT ;  /* 0x000000040b007212 */ /* 0x000fe200078e3cff */
[----:B-1----:R-:W-:Y:S06]  /*5b70*/  @!P0 BRA `(.L_x_121) ;  /* 0x00000004002c8947 */ /* 0x002fec0003800000 */
.L_x_137:
[----:B------:R-:W-:Y:S01]  /*5b80*/  IMAD R3, R3, 0x8, R2 ;  /* 0x0000000803037824 */ /* 0x000fe200078e0202 */
[----:B------:R-:W-:-:S07]  /*5b90*/  SHF.L.U32 R0, R0, 0x1f, RZ ;  /* 0x0000001f00007819 */ /* 0x000fce00000006ff */
.L_x_122:
[----:B-1----:R1:W2:Y:S02]  /*5ba0*/  SYNCS.PHASECHK.TRANS64.TRYWAIT P0, [R3+URZ], R0 ;  /* 0x00000000030075a7 */ /* 0x0022a4000800017f */
[----:B--2---:R-:W-:Y:S05]  /*5bb0*/  @!P0 NANOSLEEP.SYNCS 0x989680 ;  /* 0x009896800000895d */ /* 0x004fea0003900000 */
[----:B------:R-:W2:Y:S02]  /*5bc0*/  @!P0 SYNCS.PHASECHK.TRANS64 P0, [R3+URZ], R0 ;  /* 0x00000000030085a7 */ /* 0x000ea4000800007f */
[----:B--2---:R-:W-:Y:S05]  /*5bd0*/  @!P0 BRA `(.L_x_122) ;  /* 0xfffffffc00f08947 */ /* 0x004fea000383ffff */
.L_x_114:
[----:B------:R-:W-:Y:S05]  /*5be0*/  BSYNC B0 ;  /* 0x0000000000007941 */ /* 0x000fea0003800000 */
.L_x_113:
[----:B------:R-:W-:Y:S05]  /*5bf0*/  EXIT ;  /* 0x000000000000794d */ /* 0x000fea0003800000 */
.L_x_15:
[----:B-1----:R1:W2:Y:S02]  /*5c00*/  SYNCS.PHASECHK.TRANS64.TRYWAIT P0, [R63+URZ], R0 ;  /* 0x000000003f0075a7 */ /* 0x0022a4000800017f */
[----:B--2---:R-:W-:Y:S05]  /*5c10*/  @!P0 NANOSLEEP.SYNCS 0x989680 ;  /* 0x009896800000895d */ /* 0x004fea0003900000 */
[----:B------:R-:W2:Y:S02]  /*5c20*/  @!P0 SYNCS.PHASECHK.TRANS64 P0, [R63+URZ], R0 ;  /* 0x000000003f0085a7 */ /* 0x000ea4000800007f */
[----:B--2---:R-:W-:Y:S05]  /*5c30*/  @!P0 BRA `(.L_x_15) ;  /* 0xfffffffc00f08947 */ /* 0x004fea000383ffff */
[----:B------:R-:W-:Y:S05]  /*5c40*/  BRA `(.L_x_123) ;  /* 0xffffffb8004c7947 */ /* 0x000fea000383ffff */
.L_x_20:
[----:B--2---:R2:W3:Y:S02]  /*5c50*/  SYNCS.PHASECHK.TRANS64.TRYWAIT P1, [R3+URZ], R0 ;  /* 0x00000000030075a7 */ /* 0x0044e4000802017f */
[----:B---3--:R-:W-:Y:S05]  /*5c60*/  @!P1 NANOSLEEP.SYNCS 0x989680 ;  /* 0x009896800000995d */ /* 0x008fea0003900000 */
[----:B------:R-:W3:Y:S02]  /*5c70*/  @!P1 SYNCS.PHASECHK.TRANS64 P1, [R3+URZ], R0 ;  /* 0x00000000030095a7 */ /* 0x000ee4000802007f */
[----:B---3--:R-:W-:Y:S05]  /*5c80*/  @!P1 BRA `(.L_x_20) ;  /* 0xfffffffc00f09947 */ /* 0x008fea000383ffff */
[----:B------:R-:W-:Y:S05]  /*5c90*/  BRA `(.L_x_19) ;  /* 0xffffffb800b07947 */ /* 0x000fea000383ffff */
.L_x_25:
[----:B--2---:R-:W-:-:S04]  /*5ca0*/  IMAD.U32 R4, RZ, RZ, UR4 ;  /* 0x00000004ff047e24 */ /* 0x004fc8000f8e00ff */
[----:B------:R2:W3:Y:S03]  /*5cb0*/  SYNCS.PHASECHK.TRANS64.TRYWAIT P1, [R4+URZ], R3 ;  /* 0x00000003040075a7 */ /* 0x0004e6000802017f */
[----:B---3--:R-:W-:Y:S05]  /*5cc0*/  @!P1 NANOSLEEP.SYNCS 0x989680 ;  /* 0x009896800000995d */ /* 0x008fea0003900000 */
[----:B------:R-:W3:Y:S02]  /*5cd0*/  @!P1 SYNCS.PHASECHK.TRANS64 P1, [R4+URZ], R3 ;  /* 0x00000003040095a7 */ /* 0x000ee4000802007f */
[----:B---3--:R-:W-:Y:S05]  /*5ce0*/  @!P1 BRA `(.L_x_25) ;  /* 0xfffffffc00ec9947 */ /* 0x008fea000383ffff */
[----:B------:R-:W-:Y:S05]  /*5cf0*/  BRA `(.L_x_24) ;  /* 0xffffffbc00687947 */ /* 0x000fea000383ffff */
.L_x_31:
[----:B---3--:R3:W4:Y:S02]  /*5d00*/  SYNCS.PHASECHK.TRANS64.TRYWAIT P0, [R63+URZ+0x10], R0 ;  /* 0x000010003f0075a7 */ /* 0x008724000800017f */
[----:B----4-:R-:W-:Y:S05]  /*5d10*/  @!P0 NANOSLEEP.SYNCS 0x989680 ;  /* 0x009896800000895d */ /* 0x010fea0003900000 */
[----:B------:R-:W4:Y:S02]  /*5d20*/  @!P0 SYNCS.PHASECHK.TRANS64 P0, [R63+URZ+0x10], R0 ;  /* 0x000010003f0085a7 */ /* 0x000f24000800007f */
[----:B----4-:R-:W-:Y:S05]  /*5d30*/  @!P0 BRA `(.L_x_31) ;  /* 0xfffffffc00f08947 */ /* 0x010fea000383ffff */
[----:B------:R-:W-:Y:S05]  /*5d40*/  BRA `(.L_x_124) ;  /* 0xffffffc000b07947 */ /* 0x000fea000383ffff */
.L_x_100:
[----:B------:R-:W-:Y:S01]  /*5d50*/  BSSY B1, `(.L_x_125) ;  /* 0x0000006000017945 */ /* 0x000fe20003800000 */
[----:B------:R-:W-:-:S07]  /*5d60*/  IMAD.MOV.U32 R15, RZ, RZ, -0x1 ;  /* 0xffffffffff0f7424 */ /* 0x000fce00078e00ff */
[----:B-----5:R-:W-:Y:S05]  /*5d70*/  WARPSYNC.COLLECTIVE R15, `(.L_x_126) ;  /* 0x000000000f0c7348 */ /* 0x020fea0003c00000 */
[----:B------:R-:W-:Y:S02]  /*5d80*/  ELECT P6, UR62, PT ;  /* 0x00000000003e782f */ /* 0x000fe400038c0000 */
[----:B------:R-:W-:Y:S01]  /*5d90*/  MOV R14, UR62 ;  /* 0x0000003e000e7c02 */ /* 0x000fe20008000f00 */
[----:B-----5:R-:W-:Y:S10]  /*5da0*/  ENDCOLLECTIVE ;  /* 0x000000000000791b */ /* 0x020ff40003800000 */
.L_x_126:
[----:B------:R-:W-:Y:S05]  /*5db0*/  BSYNC B1 ;  /* 0x0000000000017941 */ /* 0x000fea0003800000 */
.L_x_125:
[----:B------:R-:W-:Y:S05]  /*5dc0*/  BRA `(.L_x_127) ;  /* 0xffffffec00987947 */ /* 0x000fea000383ffff */
.L_x_103:
[----:B0-----:R0:W1:Y:S02]  /*5dd0*/  SYNCS.PHASECHK.TRANS64.TRYWAIT P1, [R10+URZ+0x38], R5 ;  /* 0x000038050a0075a7 */ /* 0x001064000802017f */
[----:B-1----:R-:W-:Y:S05]  /*5de0*/  @!P1 NANOSLEEP.SYNCS 0x989680 ;  /* 0x009896800000995d */ /* 0x002fea0003900000 */
[----:B------:R-:W1:Y:S02]  /*5df0*/  @!P1 SYNCS.PHASECHK.TRANS64 P1, [R10+URZ+0x38], R5 ;  /* 0x000038050a0095a7 */ /* 0x000e64000802007f */
[----:B-1----:R-:W-:Y:S05]  /*5e00*/  @!P1 BRA `(.L_x_103) ;  /* 0xfffffffc00f09947 */ /* 0x002fea000383ffff */
[----:B------:R-:W-:Y:S05]  /*5e10*/  BRA `(.L_x_128) ;  /* 0xffffffec00cc7947 */ /* 0x000fea000383ffff */
.L_x_112:
[----:B------:R-:W-:Y:S01]  /*5e20*/  BSSY B0, `(.L_x_129) ;  /* 0x0000006000007945 */ /* 0x000fe20003800000 */
[----:B------:R-:W-:-:S07]  /*5e30*/  IMAD.MOV.U32 R15, RZ, RZ, -0x1 ;  /* 0xffffffffff0f7424 */ /* 0x000fce00078e00ff */
[----:B-----5:R-:W-:Y:S05]  /*5e40*/  WARPSYNC.COLLECTIVE R15, `(.L_x_130) ;  /* 0x000000000f0c7348 */ /* 0x020fea0003c00000 */
[----:B------:R-:W-:Y:S02]  /*5e50*/  ELECT P6, UR62, PT ;  /* 0x00000000003e782f */ /* 0x000fe400038c0000 */
[----:B------:R-:W-:Y:S01]  /*5e60*/  MOV R14, UR62 ;  /* 0x0000003e000e7c02 */ /* 0x000fe20008000f00 */
[----:B-----5:R-:W-:Y:S10]  /*5e70*/  ENDCOLLECTIVE ;  /* 0x000000000000791b */ /* 0x020ff40003800000 */
.L_x_130:
[----:B------:R-:W-:Y:S05]  /*5e80*/  BSYNC B0 ;  /* 0x0000000000007941 */ /* 0x000fea0003800000 */
.L_x_129:
[----:B------:R-:W-:Y:S05]  /*5e90*/  BRA `(.L_x_131) ;  /* 0xfffffff800387947 */ /* 0x000fea000383ffff */
.L_x_116:
[----:B0-----:R0:W1:Y:S02]  /*5ea0*/  SYNCS.PHASECHK.TRANS64.TRYWAIT P0, [R9+URZ], R4 ;  /* 0x00000004090075a7 */ /* 0x001064000800017f */
[----:B-1----:R-:W-:Y:S05]  /*5eb0*/  @!P0 NANOSLEEP.SYNCS 0x989680 ;  /* 0x009896800000895d */ /* 0x002fea0003900000 */
[----:B------:R-:W1:Y:S02]  /*5ec0*/  @!P0 SYNCS.PHASECHK.TRANS64 P0, [R9+URZ], R4 ;  /* 0x00000004090085a7 */ /* 0x000e64000800007f */
[----:B-1----:R-:W-:Y:S05]  /*5ed0*/  @!P0 BRA `(.L_x_116) ;  /* 0xfffffffc00f08947 */ /* 0x002fea000383ffff */
[----:B------:R-:W-:Y:S05]  /*5ee0*/  BRA `(.L_x_132) ;  /* 0xfffffff800787947 */ /* 0x000fea000383ffff */
.L_x_117:
[----:B0-----:R0:W1:Y:S02]  /*5ef0*/  SYNCS.PHASECHK.TRANS64.TRYWAIT P0, [R8+URZ], R5 ;  /* 0x00000005080075a7 */ /* 0x001064000800017f */
[----:B-1----:R-:W-:Y:S05]  /*5f00*/  @!P0 NANOSLEEP.SYNCS 0x989680 ;  /* 0x009896800000895d */ /* 0x002fea0003900000 */
[----:B------:R-:W1:Y:S02]  /*5f10*/  @!P0 SYNCS.PHASECHK.TRANS64 P0, [R8+URZ], R5 ;  /* 0x00000005080085a7 */ /* 0x000e64000800007f */
[----:B-1----:R-:W-:Y:S05]  /*5f20*/  @!P0 BRA `(.L_x_117) ;  /* 0xfffffffc00f08947 */ /* 0x002fea000383ffff */
[----:B------:R-:W-:Y:S05]  /*5f30*/  BRA `(.L_x_133) ;  /* 0xfffffff800887947 */ /* 0x000fea000383ffff */
.L_x_118:
[----:B0-----:R0:W1:Y:S02]  /*5f40*/  SYNCS.PHASECHK.TRANS64.TRYWAIT P0, [R9+URZ], R4 ;  /* 0x00000004090075a7 */ /* 0x001064000800017f */
[----:B-1----:R-:W-:Y:S05]  /*5f50*/  @!P0 NANOSLEEP.SYNCS 0x989680 ;  /* 0x009896800000895d */ /* 0x002fea0003900000 */
[----:B------:R-:W1:Y:S02]  /*5f60*/  @!P0 SYNCS.PHASECHK.TRANS64 P0, [R9+URZ], R4 ;  /* 0x00000004090085a7 */ /* 0x000e64000800007f */
[----:B-1----:R-:W-:Y:S05]  /*5f70*/  @!P0 BRA `(.L_x_118) ;  /* 0xfffffffc00f08947 */ /* 0x002fea000383ffff */
[----:B------:R-:W-:Y:S05]  /*5f80*/  BRA `(.L_x_134) ;  /* 0xfffffff800987947 */ /* 0x000fea000383ffff */
.L_x_119:
[----:B0-----:R0:W1:Y:S02]  /*5f90*/  SYNCS.PHASECHK.TRANS64.TRYWAIT P0, [R8+URZ], R5 ;  /* 0x00000005080075a7 */ /* 0x001064000800017f */
[----:B-1----:R-:W-:Y:S05]  /*5fa0*/  @!P0 NANOSLEEP.SYNCS 0x989680 ;  /* 0x009896800000895d */ /* 0x002fea0003900000 */
[----:B------:R-:W1:Y:S02]  /*5fb0*/  @!P0 SYNCS.PHASECHK.TRANS64 P0, [R8+URZ], R5 ;  /* 0x00000005080085a7 */ /* 0x000e64000800007f */
[----:B-1----:R-:W-:Y:S05]  /*5fc0*/  @!P0 BRA `(.L_x_119) ;  /* 0xfffffffc00f08947 */ /* 0x002fea000383ffff */
[----:B------:R-:W-:Y:S05]  /*5fd0*/  BRA `(.L_x_135) ;  /* 0xfffffff800a87947 */ /* 0x000fea000383ffff */
.L_x_120:
[----:B0-----:R0:W1:Y:S02]  /*5fe0*/  SYNCS.PHASECHK.TRANS64.TRYWAIT P0, [R9+URZ], R4 ;  /* 0x00000004090075a7 */ /* 0x001064000800017f */
[----:B-1----:R-:W-:Y:S05]  /*5ff0*/  @!P0 NANOSLEEP.SYNCS 0x989680 ;  /* 0x009896800000895d */ /* 0x002fea0003900000 */
[----:B------:R-:W1:Y:S02]  /*6000*/  @!P0 SYNCS.PHASECHK.TRANS64 P0, [R9+URZ], R4 ;  /* 0x00000004090085a7 */ /* 0x000e64000800007f */
[----:B-1----:R-:W-:Y:S05]  /*6010*/  @!P0 BRA `(.L_x_120) ;  /* 0xfffffffc00f08947 */ /* 0x002fea000383ffff */
[----:B------:R-:W-:Y:S05]  /*6020*/  BRA `(.L_x_136) ;  /* 0xfffffff800b87947 */ /* 0x000fea000383ffff */
.L_x_121:
[----:B0-----:R0:W1:Y:S02]  /*6030*/  SYNCS.PHASECHK.TRANS64.TRYWAIT P0, [R6+URZ], R5 ;  /* 0x00000005060075a7 */ /* 0x001064000800017f */
[----:B-1----:R-:W-:Y:S05]  /*6040*/  @!P0 NANOSLEEP.SYNCS 0x989680 ;  /* 0x009896800000895d */ /* 0x002fea0003900000 */
[----:B------:R-:W1:Y:S02]  /*6050*/  @!P0 SYNCS.PHASECHK.TRANS64 P0, [R6+URZ], R5 ;  /* 0x00000005060085a7 */ /* 0x000e64000800007f */
[----:B-1----:R-:W-:Y:S05]  /*6060*/  @!P0 BRA `(.L_x_121) ;  /* 0xfffffffc00f08947 */ /* 0x002fea000383ffff */
[----:B------:R-:W-:Y:S05]  /*6070*/  BRA `(.L_x_137) ;  /* 0xfffffff800c07947 */ /* 0x000fea000383ffff */
.L_x_138:
[----:B------:R-:W-:-:S00]  /*6080*/  BRA `(.L_x_138) ;  /* 0xfffffffc00fc7947 */ /* 0x000fc0000383ffff */
[----:B------:R-:W-:-:S00]  /*6090*/  NOP ;  /* 0x0000000000007918 */ /* 0x000fc00000000000 */
        /* <DEDUP_REMOVED lines=14> */
.L_x_139:


//--------------------- .nv.global.init           --------------------------
	.section	.nv.global.init,"aw",@progbits
.nv.global.init:
	.type		$str$22,@object
	.size		$str$22,($str$23 - $str$22)
$str$22:
        /*0000*/ 	.byte	0x6b, 0x5f, 0x74, 0x69, 0x6c, 0x65, 0x5f, 0x63, 0x6f, 0x75, 0x6e, 0x74, 0x20, 0x3e, 0x3d, 0x20
        /*0010*/ 	.byte	0x31, 0x00
	.type		$str$23,@object
	.size		$str$23,(__unnamed_1 - $str$23)
$str$23:
        /*0012*/ 	.byte	0x2f, 0x74, 0x6d, 0x70, 0x2f, 0x63, 0x75, 0x74, 0x6c, 0x61, 0x73, 0x73, 0x5f, 0x73, 0x77, 0x65
        /*0022*/ 	.byte	0x65, 0x70, 0x5f, 0x73, 0x72, 0x63, 0x2f, 0x69, 0x6e, 0x63, 0x6c, 0x75, 0x64, 0x65, 0x2f, 0x63
        /*0032*/ 	.byte	0x75, 0x74, 0x6c, 0x61, 0x73, 0x73, 0x2f, 0x67, 0x65, 0x6d, 0x6d, 0x2f, 0x63, 0x6f, 0x6c, 0x6c
        /*0042*/ 	.byte	0x65, 0x63, 0x74, 0x69, 0x76, 0x65, 0x2f, 0x73, 0x6d, 0x39, 0x30, 0x5f, 0x6d, 0x6d, 0x61, 0x5f
        /*0052*/ 	.byte	0x74, 0x6d, 0x61, 0x5f, 0x67, 0x6d, 0x6d, 0x61, 0x5f, 0x73, 0x73, 0x5f, 0x77, 0x61, 0x72, 0x70
        /*0062*/ 	.byte	0x73, 0x70, 0x65, 0x63, 0x69, 0x61, 0x6c, 0x69, 0x7a, 0x65, 0x64, 0x2e, 0x68, 0x70, 0x70, 0x00
	.type		__unnamed_1,@object
	.size		__unnamed_1,(.L_0 - __unnamed_1)
__unnamed_1:
        /*0072*/ 	.byte	0x76, 0x6f, 0x69, 0x64, 0x20, 0x63, 0x75, 0x74, 0x6c, 0x61, 0x73, 0x73, 0x3a, 0x3a, 0x67, 0x65
        /* <DEDUP_REMOVED lines=179> */
        /*0bb2*/ 	.byte	0x74, 0x79, 0x5d, 0x00
.L_0:


//--------------------- .nv.shared._ZN7cutlass13device_kernelINS_4gemm6kernel13GemmUniversalIN4cute5tupleIJiiiiEEENS1_10collective13CollectiveMmaINS1_34MainloopSm90TmaGmmaWarpSpecializedILi7ENS5_IJNS4_1CILi1EEESB_SB_EEENS1_32KernelTmaWarpSpecializedPingpongEEENS5_IJNSA_ILi64EEESF_SF_EEENS_6half_tENS5_IJlSB_lEEESH_SI_NS4_8TiledMMAINS4_8MMA_AtomIJNS4_4SM904GMMA25MMA_64x64x16_F32F16F16_SSILNSM_5MajorE0ELSO_0ELNSM_7ScaleInE1ELSP_1EEEEEENS4_6LayoutISC_NS5_IJNSA_ILi0EEEST_ST_EEEEENS5_IJNS4_10UnderscoreESW_SW_EEEEENS4_13SM90_TMA_LOADENS4_14ComposedLayoutINS4_7SwizzleILi3ELi4ELi3EEENS4_18smem_ptr_flag_bitsILi16EEENSS_INS5_IJNSA_ILi8EEESF_EEENS5_IJSF_SB_EEEEEEEvNS4_8identityESZ_S19_vS1A_EENS_8epilogue10collective6detail29Sm90TmaWarpSpecializedAdapterINS1D_15DefaultEpilogueISH_SI_SI_NS1C_6thread17LinearCombinationISH_Li1EffLNS1H_9ScaleType4KindE0ELNS_15FloatRoundStyleE2ESH_EENS1_15EpilogueDefaultEEEEEvvEEEEvNT_6ParamsE --------------------------
	.section	.nv.shared._ZN7cutlass13device_kernelINS_4gemm6kernel13GemmUniversalIN4cute5tupleIJiiiiEEENS1_10collective13CollectiveMmaINS1_34MainloopSm90TmaGmmaWarpSpecializedILi7ENS5_IJNS4_1CILi1EEESB_SB_EEENS1_32KernelTmaWarpSpecializedPingpongEEENS5_IJNSA_ILi64EEESF_SF_EEENS_6half_tENS5_IJlSB_lEEESH_SI_NS4_8TiledMMAINS4_8MMA_AtomIJNS4_4SM904GMMA25MMA_64x64x16_F32F16F16_SSILNSM_5MajorE0ELSO_0ELNSM_7ScaleInE1ELSP_1EEEEEENS4_6LayoutISC_NS5_IJNSA_ILi0EEEST_ST_EEEEENS5_IJNS4_10UnderscoreESW_SW_EEEEENS4_13SM90_TMA_LOADENS4_14ComposedLayoutINS4_7SwizzleILi3ELi4ELi3EEENS4_18smem_ptr_flag_bitsILi16EEENSS_INS5_IJNSA_ILi8EEESF_EEENS5_IJSF_SB_EEEEEEEvNS4_8identityESZ_S19_vS1A_EENS_8epilogue10collective6detail29Sm90TmaWarpSpecializedAdapterINS1D_15DefaultEpilogueISH_SI_SI_NS1C_6thread17LinearCombinationISH_Li1EffLNS1H_9ScaleType4KindE0ELNS_15FloatRoundStyleE2ESH_EENS1_15EpilogueDefaultEEEEEvvEEEEvNT_6ParamsE,"aw",@nobits
	.sectionflags	@""
	.align	16
	.zero		1024


//--------------------- .nv.shared.reserved.0     --------------------------
	.section	.nv.shared.reserved.0,"aw",@nobits
	.weak		__nv_reservedSMEM_offset_0_alias
	.size		__nv_reservedSMEM_offset_0_alias, 0, 0
	.other		__nv_reservedSMEM_offset_0_alias,@"STO_CUDA_RESERVED_SHARED STV_DEFAULT"
__nv_reservedSMEM_offset_0_alias:
	.zero		0


//--------------------- .nv.global                --------------------------
	.section	.nv.global,"aw",@nobits
.nv.global:
	.type		_ZN40_INTERNAL_5dcb9bd7_4_k_cu_f99c00a9_216464cute1_E,@object
	.size		_ZN40_INTERNAL_5dcb9bd7_4_k_cu_f99c00a9_216464cute1_E,(_ZN40_INTERNAL_5dcb9bd7_4_k_cu_f99c00a9_216464cuda3std3__45__cpo6cbeginE - _ZN40_INTERNAL_5dcb9bd7_4_k_cu_f99c00a9_216464cute1_E)
_ZN40_INTERNAL_5dcb9bd7_4_k_cu_f99c00a9_216464cute1_E:
	.zero		1
	.type		_ZN40_INTERNAL_5dcb9bd7_4_k_cu_f99c00a9_216464cuda3std3__45__cpo6cbeginE,@object
	.size		_ZN40_INTERNAL_5dcb9bd7_4_k_cu_f99c00a9_216464cuda3std3__45__cpo6cbeginE,(_ZN40_INTERNAL_5dcb9bd7_4_k_cu_f99c00a9_216464cuda3std3__48in_placeE - _ZN40_INTERNAL_5dcb9bd7_4_k_cu_f99c00a9_216464cuda3std3__45__cpo6cbeginE)
_ZN40_INTERNAL_5dcb9bd7_4_k_cu_f99c00a9_216464cuda3std3__45__cpo6cbeginE:
	.zero		1
	.type		_ZN40_INTERNAL_5dcb9bd7_4_k_cu_f99c00a9_216464cuda3std3__48in_placeE,@object
	.size		_ZN40_INTERNAL_5dcb9bd7_4_k_cu_f99c00a9_216464cuda3std3__48in_placeE,(_ZN40_INTERNAL_5dcb9bd7_4_k_cu_f99c00a9_216464cuda3std6ranges3__45__cpo9iter_moveE - _ZN40_INTERNAL_5dcb9bd7_4_k_cu_f99c00a9_216464cuda3std3__48in_placeE)
_ZN40_INTERNAL_5dcb9bd7_4_k_cu_f99c00a9_216464cuda3std3__48in_placeE:
	.zero		1
	.type		_ZN40_INTERNAL_5dcb9bd7_4_k_cu_f99c00a9_216464cuda3std6ranges3__45__cpo9iter_moveE,@object
	.size		_ZN40_INTERNAL_5dcb9bd7_4_k_cu_f99c00a9_216464cuda3std6ranges3__45__cpo9iter_moveE,(_ZN40_INTERNAL_5dcb9bd7_4_k_cu_f99c00a9_216464cuda3std3__45__cpo5beginE - _ZN40_INTERNAL_5dcb9bd7_4_k_cu_f99c00a9_216464cuda3std6ranges3__45__cpo9iter_moveE)
_ZN40_INTERNAL_5dcb9bd7_4_k_cu_f99c00a9_216464cuda3std6ranges3__45__cpo9iter_moveE:
	.zero		1
	.type		_ZN40_INTERNAL_5dcb9bd7_4_k_cu_f99c00a9_216464cuda3std3__45__cpo5beginE,@object
	.size		_ZN40_INTERNAL_5dcb9bd7_4_k_cu_f99c00a9_216464cuda3std3__45__cpo5beginE,(_ZN40_INTERNAL_5dcb9bd7_4_k_cu_f99c00a9_216464cuda3std3__442_GLOBAL__N__5dcb9bd7_4_k_cu_f99c00a9_216466ignoreE - _ZN40_INTERNAL_5dcb9bd7_4_k_cu_f99c00a9_216464cuda3std3__45__cpo5beginE)
_ZN40_INTERNAL_5dcb9bd7_4_k_cu_f99c00a9_216464cuda3std3__45__cpo5beginE:
	.zero		1
	.type		_ZN40_INTERNAL_5dcb9bd7_4_k_cu_f99c00a9_216464cuda3std3__442_GLOBAL__N__5dcb9bd7_4_k_cu_f99c00a9_216466ignoreE,@object
	.size		_ZN40_INTERNAL_5dcb9bd7_4_k_cu_f99c00a9_216464cuda3std3__442_GLOBAL__N__5dcb9bd7_4_k_cu_f99c00a9_216466ignoreE,(_ZN40_INTERNAL_5dcb9bd7_4_k_cu_f99c00a9_216464cute7productE - _ZN40_INTERNAL_5dcb9bd7_4_k_cu_f99c00a9_216464cuda3std3__442_GLOBAL__N__5dcb9bd7_4_k_cu_f99c00a9_216466ignoreE)
_ZN40_INTERNAL_5dcb9bd7_4_k_cu_f99c00a9_216464cuda3std3__442_GLOBAL__N__5dcb9bd7_4_k_cu_f99c00a9_216466ignoreE:
	.zero		1
	.type		_ZN40_INTERNAL_5dcb9bd7_4_k_cu_f99c00a9_216464cute7productE,@object
	.size		_ZN40_INTERNAL_5dcb9bd7_4_k_cu_f99c00a9_216464cute7productE,(_ZN40_INTERNAL_5dcb9bd7_4_k_cu_f99c00a9_216464cuda3std3__45__cpo3endE - _ZN40_INTERNAL_5dcb9bd7_4_k_cu_f99c00a9_216464cute7productE)
_ZN40_INTERNAL_5dcb9bd7_4_k_cu_f99c00a9_216464cute7productE:
	.zero		1
	.type		_ZN40_INTERNAL_5dcb9bd7_4_k_cu_f99c00a9_216464cuda3std3__45__cpo3endE,@object
	.size		_ZN40_INTERNAL_5dcb9bd7_4_k_cu_f99c00a9_216464cuda3std3__45__cpo3endE,(_ZN40_INTERNAL_5dcb9bd7_4_k_cu_f99c00a9_216464cuda3std3__419piecewise_constructE - _ZN40_INTERNAL_5dcb9bd7_4_k_cu_f99c00a9_216464cuda3std3__45__cpo3endE)
_ZN40_INTERNAL_5dcb9bd7_4_k_cu_f99c00a9_216464cuda3std3__45__cpo3endE:
	.zero		1
	.type		_ZN40_INTERNAL_5dcb9bd7_4_k_cu_f99c00a9_216464cuda3std3__419piecewise_constructE,@object
	.size		_ZN40_INTERNAL_5dcb9bd7_4_k_cu_f99c00a9_216464cuda3std3__419piecewise_constructE,(_ZN40_INTERNAL_5dcb9bd7_4_k_cu_f99c00a9_216464cuda3std3__45__cpo4cendE - _ZN40_INTERNAL_5dcb9bd7_4_k_cu_f99c00a9_216464cuda3std3__419piecewise_constructE)
_ZN40_INTERNAL_5dcb9bd7_4_k_cu_f99c00a9_216464cuda3std3__419piecewise_constructE:
	.zero		1
	.type		_ZN40_INTERNAL_5dcb9bd7_4_k_cu_f99c00a9_216464cuda3std3__45__cpo4cendE,@object
	.size		_ZN40_INTERNAL_5dcb9bd7_4_k_cu_f99c00a9_216464cuda3std3__45__cpo4cendE,(_ZN40_INTERNAL_5dcb9bd7_4_k_cu_f99c00a9_216464cuda3std6ranges3__45__cpo4swapE - _ZN40_INTERNAL_5dcb9bd7_4_k_cu_f99c00a9_216464cuda3std3__45__cpo4cendE)
_ZN40_INTERNAL_5dcb9bd7_4_k_cu_f99c00a9_216464cuda3std3__45__cpo4cendE:
	.zero		1
	.type		_ZN40_INTERNAL_5dcb9bd7_4_k_cu_f99c00a9_216464cuda3std6ranges3__45__cpo4swapE,@object
	.size		_ZN40_INTERNAL_5dcb9bd7_4_k_cu_f99c00a9_216464cuda3std6ranges3__45__cpo4swapE,(.L_8 - _ZN40_INTERNAL_5dcb9bd7_4_k_cu_f99c00a9_216464cuda3std6ranges3__45__cpo4swapE)
_ZN40_INTERNAL_5dcb9bd7_4_k_cu_f99c00a9_216464cuda3std6ranges3__45__cpo4swapE:
	.zero		1
.L_8:


//--------------------- .nv.constant0._ZN7cutlass13device_kernelINS_4gemm6kernel13GemmUniversalIN4cute5tupleIJiiiiEEENS1_10collective13CollectiveMmaINS1_34MainloopSm90TmaGmmaWarpSpecializedILi7ENS5_IJNS4_1CILi1EEESB_SB_EEENS1_32KernelTmaWarpSpecializedPingpongEEENS5_IJNSA_ILi64EEESF_SF_EEENS_6half_tENS5_IJlSB_lEEESH_SI_NS4_8TiledMMAINS4_8MMA_AtomIJNS4_4SM904GMMA25MMA_64x64x16_F32F16F16_SSILNSM_5MajorE0ELSO_0ELNSM_7ScaleInE1ELSP_1EEEEEENS4_6LayoutISC_NS5_IJNSA_ILi0EEEST_ST_EEEEENS5_IJNS4_10UnderscoreESW_SW_EEEEENS4_13SM90_TMA_LOADENS4_14ComposedLayoutINS4_7SwizzleILi3ELi4ELi3EEENS4_18smem_ptr_flag_bitsILi16EEENSS_INS5_IJNSA_ILi8EEESF_EEENS5_IJSF_SB_EEEEEEEvNS4_8identityESZ_S19_vS1A_EENS_8epilogue10collective6detail29Sm90TmaWarpSpecializedAdapterINS1D_15DefaultEpilogueISH_SI_SI_NS1C_6thread17LinearCombinationISH_Li1EffLNS1H_9ScaleType4KindE0ELNS_15FloatRoundStyleE2ESH_EENS1_15EpilogueDefaultEEEEEvvEEEEvNT_6ParamsE --------------------------
	.section	.nv.constant0._ZN7cutlass13device_kernelINS_4gemm6kernel13GemmUniversalIN4cute5tupleIJiiiiEEENS1_10collective13CollectiveMmaINS1_34MainloopSm90TmaGmmaWarpSpecializedILi7ENS5_IJNS4_1CILi1EEESB_SB_EEENS1_32KernelTmaWarpSpecializedPingpongEEENS5_IJNSA_ILi64EEESF_SF_EEENS_6half_tENS5_IJlSB_lEEESH_SI_NS4_8TiledMMAINS4_8MMA_AtomIJNS4_4SM904GMMA25MMA_64x64x16_F32F16F16_SSILNSM_5MajorE0ELSO_0ELNSM_7ScaleInE1ELSP_1EEEEEENS4_6LayoutISC_NS5_IJNSA_ILi0EEEST_ST_EEEEENS5_IJNS4_10UnderscoreESW_SW_EEEEENS4_13SM90_TMA_LOADENS4_14ComposedLayoutINS4_7SwizzleILi3ELi4ELi3EEENS4_18smem_ptr_flag_bitsILi16EEENSS_INS5_IJNSA_ILi8EEESF_EEENS5_IJSF_SB_EEEEEEEvNS4_8identityESZ_S19_vS1A_EENS_8epilogue10collective6detail29Sm90TmaWarpSpecializedAdapterINS1D_15DefaultEpilogueISH_SI_SI_NS1C_6thread17LinearCombinationISH_Li1EffLNS1H_9ScaleType4KindE0ELNS_15FloatRoundStyleE2ESH_EENS1_15EpilogueDefaultEEEEEvvEEEEvNT_6ParamsE,"a",@progbits
	.sectionflags	@""
	.align	4
.nv.constant0._ZN7cutlass13device_kernelINS_4gemm6kernel13GemmUniversalIN4cute5tupleIJiiiiEEENS1_10collective13CollectiveMmaINS1_34MainloopSm90TmaGmmaWarpSpecializedILi7ENS5_IJNS4_1CILi1EEESB_SB_EEENS1_32KernelTmaWarpSpecializedPingpongEEENS5_IJNSA_ILi64EEESF_SF_EEENS_6half_tENS5_IJlSB_lEEESH_SI_NS4_8TiledMMAINS4_8MMA_AtomIJNS4_4SM904GMMA25MMA_64x64x16_F32F16F16_SSILNSM_5MajorE0ELSO_0ELNSM_7ScaleInE1ELSP_1EEEEEENS4_6LayoutISC_NS5_IJNSA_ILi0EEEST_ST_EEEEENS5_IJNS4_10UnderscoreESW_SW_EEEEENS4_13SM90_TMA_LOADENS4_14ComposedLayoutINS4_7SwizzleILi3ELi4ELi3EEENS4_18smem_ptr_flag_bitsILi16EEENSS_INS5_IJNSA_ILi8EEESF_EEENS5_IJSF_SB_EEEEEEEvNS4_8identityESZ_S19_vS1A_EENS_8epilogue10collective6detail29Sm90TmaWarpSpecializedAdapterINS1D_15DefaultEpilogueISH_SI_SI_NS1C_6thread17LinearCombinationISH_Li1EffLNS1H_9ScaleType4KindE0ELNS_15FloatRoundStyleE2ESH_EENS1_15EpilogueDefaultEEEEEvvEEEEvNT_6ParamsE:
	.zero		1664


//--------------------- SYMBOLS --------------------------

	.type		.nv.reservedSmem.offset0,@object
	.size		.nv.reservedSmem.offset0,0x4
	.type		__assertfail,@function
